	.target	sm_100

	.elftype	@"ET_EXEC"


//--------------------- .note.nv.tkinfo           --------------------------
	.section	.note.nv.tkinfo,"",@"SHT_NOTE"
	.sectionflags	@"SHF_NOTE_NV_TKINFO"
	.tkinfo
        /*0018*/ 	.word	0x00000081
        /*0030*/ 	.string	""
        /*0030*/ 	.string	"ptxas"
        /*0030*/ 	.string	"Cuda compilation tools, release 12.9, V12.9.86"
        /*0030*/ 	.string	"Build cuda_12.9.r12.9/compiler.36037853_0"
        /*0030*/ 	.string	"-regUsageLevel 10 -arch sm_100f -m 64 "



//--------------------- .note.nv.cuver            --------------------------
	.section	.note.nv.cuver,"",@"SHT_NOTE"
	.sectionflags	@"SHF_NOTE_NV_CUVER"
        /*0018*/ 	.short	0x0001
        /*001a*/ 	.short	0x0064
        /*001c*/ 	.short	0x0001
        /*001e*/ 	.short	0x0000
        /*0020*/ 	.short	0x0001
        /*0022*/ 	.short	0x0000


//--------------------- .nv.info                  --------------------------
	.section	.nv.info,"",@"SHT_CUDA_INFO"
	.align	4


	//----- nvinfo : EIATTR_REGCOUNT
	.align		4
        /*0000*/ 	.byte	0x04, 0x2f
        /*0002*/ 	.short	(.L_17 - .L_16)
	.align		4
.L_16:
        /*0004*/ 	.word	index@(_ZN9deep_gemm24sm100_fp8_gemm_1d1d_implILN4cute4UMMA5MajorE0ELS3_0ELj0ELj4096ELj7168ELj128ELj160ELj128ELj1ELj128ELj128ELj64ELj7ELj128ELj128ELj2ELb0ELj130ELNS_8GemmTypeE0ELb0EN7cutlass10bfloat16_tENS_16EpilogueIdentityEEEvPijjj14CUtensorMap_stS9_S9_S9_S9_)
        /*0008*/ 	.word	0x00000038


	//----- nvinfo : EIATTR_FRAME_SIZE
	.align		4
.L_17:
        /*000c*/ 	.byte	0x04, 0x11
        /*000e*/ 	.short	(.L_19 - .L_18)
	.align		4
.L_18:
        /*0010*/ 	.word	index@($__internal_3_$__cuda_sm20_div_u16)
        /*0014*/ 	.word	0x00000000


	//----- nvinfo : EIATTR_FRAME_SIZE
	.align		4
.L_19:
        /*0018*/ 	.byte	0x04, 0x11
        /*001a*/ 	.short	(.L_21 - .L_20)
	.align		4
.L_20:
        /*001c*/ 	.word	index@($__internal_2_$__cuda_sm10x_tcgen05_guardrail_trap_unallocated_columns_being_dealloced)
        /*0020*/ 	.word	0x00000000


	//----- nvinfo : EIATTR_FRAME_SIZE
	.align		4
.L_21:
        /*0024*/ 	.byte	0x04, 0x11
        /*0026*/ 	.short	(.L_23 - .L_22)
	.align		4
.L_22:
        /*0028*/ 	.word	index@($__internal_1_$__cuda_sm10x_tcgen05_guardrail_trap_phase_invalid_during_alloc)
        /*002c*/ 	.word	0x00000000


	//----- nvinfo : EIATTR_FRAME_SIZE
	.align		4
.L_23:
        /*0030*/ 	.byte	0x04, 0x11
        /*0032*/ 	.short	(.L_25 - .L_24)
	.align		4
.L_24:
        /*0034*/ 	.word	index@($__internal_0_$__cuda_sm10x_tcgen05_guardrail_trap_col_being_dealloced_not_returned_by_alloc)
        /*0038*/ 	.word	0x00000000


	//----- nvinfo : EIATTR_FRAME_SIZE
	.align		4
.L_25:
        /*003c*/ 	.byte	0x04, 0x11
        /*003e*/ 	.short	(.L_27 - .L_26)
	.align		4
.L_26:
        /*0040*/ 	.word	index@(_ZN9deep_gemm24sm100_fp8_gemm_1d1d_implILN4cute4UMMA5MajorE0ELS3_0ELj0ELj4096ELj7168ELj128ELj160ELj128ELj1ELj128ELj128ELj64ELj7ELj128ELj128ELj2ELb0ELj130ELNS_8GemmTypeE0ELb0EN7cutlass10bfloat16_tENS_16EpilogueIdentityEEEvPijjj14CUtensorMap_stS9_S9_S9_S9_)
        /*0044*/ 	.word	0x00000000


	//----- nvinfo : EIATTR_MIN_STACK_SIZE
	.align		4
.L_27:
        /*0048*/ 	.byte	0x04, 0x12
        /*004a*/ 	.short	(.L_29 - .L_28)
	.align		4
.L_28:
        /*004c*/ 	.word	index@(_ZN9deep_gemm24sm100_fp8_gemm_1d1d_implILN4cute4UMMA5MajorE0ELS3_0ELj0ELj4096ELj7168ELj128ELj160ELj128ELj1ELj128ELj128ELj64ELj7ELj128ELj128ELj2ELb0ELj130ELNS_8GemmTypeE0ELb0EN7cutlass10bfloat16_tENS_16EpilogueIdentityEEEvPijjj14CUtensorMap_stS9_S9_S9_S9_)
        /*0050*/ 	.word	0x00000000
.L_29:


//--------------------- .nv.info._ZN9deep_gemm24sm100_fp8_gemm_1d1d_implILN4cute4UMMA5MajorE0ELS3_0ELj0ELj4096ELj7168ELj128ELj160ELj128ELj1ELj128ELj128ELj64ELj7ELj128ELj128ELj2ELb0ELj130ELNS_8GemmTypeE0ELb0EN7cutlass10bfloat16_tENS_16EpilogueIdentityEEEvPijjj14CUtensorMap_stS9_S9_S9_S9_ --------------------------
	.section	.nv.info._ZN9deep_gemm24sm100_fp8_gemm_1d1d_implILN4cute4UMMA5MajorE0ELS3_0ELj0ELj4096ELj7168ELj128ELj160ELj128ELj1ELj128ELj128ELj64ELj7ELj128ELj128ELj2ELb0ELj130ELNS_8GemmTypeE0ELb0EN7cutlass10bfloat16_tENS_16EpilogueIdentityEEEvPijjj14CUtensorMap_stS9_S9_S9_S9_,"",@"SHT_CUDA_INFO"
	.sectionflags	@""
	.align	4


	//----- nvinfo : EIATTR_CUDA_API_VERSION
	.align		4
        /*0000*/ 	.byte	0x04, 0x37
        /*0002*/ 	.short	(.L_31 - .L_30)
.L_30:
        /*0004*/ 	.word	0x00000081


	//----- nvinfo : EIATTR_KPARAM_INFO
	.align		4
.L_31:
        /*0008*/ 	.byte	0x04, 0x17
        /*000a*/ 	.short	(.L_33 - .L_32)
.L_32:
        /*000c*/ 	.word	0x00000000
        /*0010*/ 	.short	0x0008
        /*0012*/ 	.short	0x0240
        /*0014*/ 	.byte	0x00, 0xf0, 0x01, 0x02


	//----- nvinfo : EIATTR_KPARAM_INFO
	.align		4
.L_33:
        /*0018*/ 	.byte	0x04, 0x17
        /*001a*/ 	.short	(.L_35 - .L_34)
.L_34:
        /*001c*/ 	.word	0x00000000
        /*0020*/ 	.short	0x0007
        /*0022*/ 	.short	0x01c0
        /*0024*/ 	.byte	0x00, 0xf0, 0x01, 0x02


	//----- nvinfo : EIATTR_KPARAM_INFO
	.align		4
.L_35:
        /*0028*/ 	.byte	0x04, 0x17
        /*002a*/ 	.short	(.L_37 - .L_36)
.L_36:
        /*002c*/ 	.word	0x00000000
        /*0030*/ 	.short	0x0006
        /*0032*/ 	.short	0x0140
        /*0034*/ 	.byte	0x00, 0xf0, 0x01, 0x02


	//----- nvinfo : EIATTR_KPARAM_INFO
	.align		4
.L_37:
        /*0038*/ 	.byte	0x04, 0x17
        /*003a*/ 	.short	(.L_39 - .L_38)
.L_38:
        /*003c*/ 	.word	0x00000000
        /*0040*/ 	.short	0x0005
        /*0042*/ 	.short	0x00c0
        /*0044*/ 	.byte	0x00, 0xf0, 0x01, 0x02


	//----- nvinfo : EIATTR_KPARAM_INFO
	.align		4
.L_39:
        /*0048*/ 	.byte	0x04, 0x17
        /*004a*/ 	.short	(.L_41 - .L_40)
.L_40:
        /*004c*/ 	.word	0x00000000
        /*0050*/ 	.short	0x0004
        /*0052*/ 	.short	0x0040
        /*0054*/ 	.byte	0x00, 0xf0, 0x01, 0x02


	//----- nvinfo : EIATTR_KPARAM_INFO
	.align		4
.L_41:
        /*0058*/ 	.byte	0x04, 0x17
        /*005a*/ 	.short	(.L_43 - .L_42)
.L_42:
        /*005c*/ 	.word	0x00000000
        /*0060*/ 	.short	0x0003
        /*0062*/ 	.short	0x0010
        /*0064*/ 	.byte	0x00, 0xf0, 0x11, 0x00


	//----- nvinfo : EIATTR_KPARAM_INFO
	.align		4
.L_43:
        /*0068*/ 	.byte	0x04, 0x17
        /*006a*/ 	.short	(.L_45 - .L_44)
.L_44:
        /*006c*/ 	.word	0x00000000
        /*0070*/ 	.short	0x0002
        /*0072*/ 	.short	0x000c
        /*0074*/ 	.byte	0x00, 0xf0, 0x11, 0x00


	//----- nvinfo : EIATTR_KPARAM_INFO
	.align		4
.L_45:
        /*0078*/ 	.byte	0x04, 0x17
        /*007a*/ 	.short	(.L_47 - .L_46)
.L_46:
        /*007c*/ 	.word	0x00000000
        /*0080*/ 	.short	0x0001
        /*0082*/ 	.short	0x0008
        /*0084*/ 	.byte	0x00, 0xf0, 0x11, 0x00


	//----- nvinfo : EIATTR_KPARAM_INFO
	.align		4
.L_47:
        /*0088*/ 	.byte	0x04, 0x17
        /*008a*/ 	.short	(.L_49 - .L_48)
.L_48:
        /*008c*/ 	.word	0x00000000
        /*0090*/ 	.short	0x0000
        /*0092*/ 	.short	0x0000
        /*0094*/ 	.byte	0x00, 0xf5, 0x21, 0x00


	//----- nvinfo : EIATTR_AT_ENTRY_FRAGMENTS
	.align		4
.L_49:
        /*0098*/ 	.byte	0x04, 0x4f
        /*009a*/ 	.short	(.L_51 - .L_50)


	//   ....[0]....
.L_50:
        /*009c*/ 	.word	0x00000004


	//   ....[1]....
        /*00a0*/ 	.word	0x00000005


	//----- nvinfo : EIATTR_RESERVED_SMEM_USED
	.align		4
.L_51:
        /*00a4*/ 	.byte	0x01, 0x41
	.zero		2


	//----- nvinfo : EIATTR_SPARSE_MMA_MASK
	.align		4
        /*00a8*/ 	.byte	0x03, 0x50
        /*00aa*/ 	.short	0x0000


	//----- nvinfo : EIATTR_TCGEN05_2CTA_USED
	.align		4
        /*00ac*/ 	.byte	0x01, 0x52
	.zero		2


	//----- nvinfo : EIATTR_MAXREG_COUNT
	.align		4
        /*00b0*/ 	.byte	0x03, 0x1b
        /*00b2*/ 	.short	0x00ff


	//----- nvinfo : EIATTR_NUM_BARRIERS
	.align		4
        /*00b4*/ 	.byte	0x02, 0x4c
        /*00b6*/ 	.byte	0x09
	.zero		1


	//----- nvinfo : EIATTR_INT_WARP_WIDE_INSTR_OFFSETS
	.align		4
        /*00b8*/ 	.byte	0x04, 0x31
        /*00ba*/ 	.short	(.L_53 - .L_52)


	//   ....[0]....
.L_52:
        /*00bc*/ 	.word	0x00004350


	//   ....[1]....
        /*00c0*/ 	.word	0x00004370


	//----- nvinfo : EIATTR_COOP_GROUP_MASK_REGIDS
	.align		4
.L_53:
        /*00c4*/ 	.byte	0x04, 0x29
        /*00c6*/ 	.short	(.L_55 - .L_54)


	//   ....[0]....
.L_54:
        /*00c8*/ 	.word	0xffffffff


	//   ....[1]....
        /*00cc*/ 	.word	0xffffffff


	//   ....[2]....
        /*00d0*/ 	.word	0xffffffff


	//   ....[3]....
        /*00d4*/ 	.word	0xffffffff


	//   ....[4]....
        /*00d8*/ 	.word	0xffffffff


	//   ....[5]....
        /*00dc*/ 	.word	0xffffffff


	//   ....[6]....
        /*00e0*/ 	.word	0xffffffff


	//   ....[7]....
        /*00e4*/ 	.word	0xffffffff


	//   ....[8]....
        /*00e8*/ 	.word	0xffffffff


	//   ....[9]....
        /*00ec*/ 	.word	0xffffffff


	//   ....[10]....
        /*00f0*/ 	.word	0xffffffff


	//   ....[11]....
        /*00f4*/ 	.word	0xffffffff


	//   ....[12]....
        /*00f8*/ 	.word	0xffffffff


	//   ....[13]....
        /*00fc*/ 	.word	0xffffffff


	//   ....[14]....
        /*0100*/ 	.word	0xffffffff


	//----- nvinfo : EIATTR_COOP_GROUP_INSTR_OFFSETS
	.align		4
.L_55:
        /*0104*/ 	.byte	0x04, 0x28
        /*0106*/ 	.short	(.L_57 - .L_56)


	//   ....[0]....
.L_56:
        /*0108*/ 	.word	0x00000030


	//   ....[1]....
        /*010c*/ 	.word	0x00000500


	//   ....[2]....
        /*0110*/ 	.word	0x00000b10


	//   ....[3]....
        /*0114*/ 	.word	0x00000bb0


	//   ....[4]....
        /*0118*/ 	.word	0x00001030


	//   ....[5]....
        /*011c*/ 	.word	0x000010e0


	//   ....[6]....
        /*0120*/ 	.word	0x00001190


	//   ....[7]....
        /*0124*/ 	.word	0x000017c0


	//   ....[8]....
        /*0128*/ 	.word	0x000017e0


	//   ....[9]....
        /*012c*/ 	.word	0x00001800


	//   ....[10]....
        /*0130*/ 	.word	0x00001a60


	//   ....[11]....
        /*0134*/ 	.word	0x00001a90


	//   ....[12]....
        /*0138*/ 	.word	0x00001ad0


	//   ....[13]....
        /*013c*/ 	.word	0x00004270


	//   ....[14]....
        /*0140*/ 	.word	0x00004430


	//----- nvinfo : EIATTR_VRC_CTA_INIT_COUNT
	.align		4
.L_57:
        /*0144*/ 	.byte	0x02, 0x4a
        /*0146*/ 	.byte	0x80
	.zero		1


	//----- nvinfo : EIATTR_MBARRIER_INSTR_OFFSETS
	.align		4
        /*0148*/ 	.byte	0x04, 0x39
        /*014a*/ 	.short	(.L_59 - .L_58)


	//   ....[0]....
.L_58:
        /*014c*/ 	.word	0x00000330
        /*0150*/ 	.word	0x000000ff
        /*0154*/ 	.word	0x00034200
        /*0158*/ 	.short	0x0100
        /*015a*/ 	.byte	0x05
	.zero		1


	//   ....[1]....
        /*015c*/ 	.word	0x00000340
        /*0160*/ 	.word	0x000000ff
        /*0164*/ 	.word	0x00034238
        /*0168*/ 	.short	0x0100
        /*016a*/ 	.byte	0x05
	.zero		1


	//   ....[2]....
        /*016c*/ 	.word	0x00000350
        /*0170*/ 	.word	0x000000ff
        /*0174*/ 	.word	0x00034270
        /*0178*/ 	.short	0x0100
        /*017a*/ 	.byte	0x05
	.zero		1


	//   ....[3]....
        /*017c*/ 	.word	0x00000360
        /*0180*/ 	.word	0x000000ff
        /*0184*/ 	.word	0x00034208
        /*0188*/ 	.short	0x0100
        /*018a*/ 	.byte	0x05
	.zero		1


	//   ....[4]....
        /*018c*/ 	.word	0x00000370
        /*0190*/ 	.word	0x000000ff
        /*0194*/ 	.word	0x00034240
        /*0198*/ 	.short	0x0100
        /*019a*/ 	.byte	0x05
	.zero		1


	//   ....[5]....
        /*019c*/ 	.word	0x00000380
        /*01a0*/ 	.word	0x000000ff
        /*01a4*/ 	.word	0x00034278
        /*01a8*/ 	.short	0x0100
        /*01aa*/ 	.byte	0x05
	.zero		1


	//   ....[6]....
        /*01ac*/ 	.word	0x00000390
        /*01b0*/ 	.word	0x000000ff
        /*01b4*/ 	.word	0x00034210
        /*01b8*/ 	.short	0x0100
        /*01ba*/ 	.byte	0x05
	.zero		1


	//   ....[7]....
        /*01bc*/ 	.word	0x000003a0
        /*01c0*/ 	.word	0x000000ff
        /*01c4*/ 	.word	0x00034248
        /*01c8*/ 	.short	0x0100
        /*01ca*/ 	.byte	0x05
	.zero		1


	//   ....[8]....
        /*01cc*/ 	.word	0x000003b0
        /*01d0*/ 	.word	0x000000ff
        /*01d4*/ 	.word	0x00034280
        /*01d8*/ 	.short	0x0100
        /*01da*/ 	.byte	0x05
	.zero		1


	//   ....[9]....
        /*01dc*/ 	.word	0x000003c0
        /*01e0*/ 	.word	0x000000ff
        /*01e4*/ 	.word	0x00034218
        /*01e8*/ 	.short	0x0100
        /*01ea*/ 	.byte	0x05
	.zero		1


	//   ....[10]....
        /*01ec*/ 	.word	0x000003d0
        /*01f0*/ 	.word	0x000000ff
        /*01f4*/ 	.word	0x00034250
        /*01f8*/ 	.short	0x0100
        /*01fa*/ 	.byte	0x05
	.zero		1


	//   ....[11]....
        /*01fc*/ 	.word	0x000003e0
        /*0200*/ 	.word	0x000000ff
        /*0204*/ 	.word	0x00034288
        /*0208*/ 	.short	0x0100
        /*020a*/ 	.byte	0x05
	.zero		1


	//   ....[12]....
        /*020c*/ 	.word	0x000003f0
        /*0210*/ 	.word	0x000000ff
        /*0214*/ 	.word	0x00034220
        /*0218*/ 	.short	0x0100
        /*021a*/ 	.byte	0x05
	.zero		1


	//   ....[13]....
        /*021c*/ 	.word	0x00000400
        /*0220*/ 	.word	0x000000ff
        /*0224*/ 	.word	0x00034258
        /*0228*/ 	.short	0x0100
        /*022a*/ 	.byte	0x05
	.zero		1


	//   ....[14]....
        /*022c*/ 	.word	0x00000410
        /*0230*/ 	.word	0x000000ff
        /*0234*/ 	.word	0x00034290
        /*0238*/ 	.short	0x0100
        /*023a*/ 	.byte	0x05
	.zero		1


	//   ....[15]....
        /*023c*/ 	.word	0x00000420
        /*0240*/ 	.word	0x000000ff
        /*0244*/ 	.word	0x00034228
        /*0248*/ 	.short	0x0100
        /*024a*/ 	.byte	0x05
	.zero		1


	//   ....[16]....
        /*024c*/ 	.word	0x00000430
        /*0250*/ 	.word	0x000000ff
        /*0254*/ 	.word	0x00034260
        /*0258*/ 	.short	0x0100
        /*025a*/ 	.byte	0x05
	.zero		1


	//   ....[17]....
        /*025c*/ 	.word	0x00000440
        /*0260*/ 	.word	0x000000ff
        /*0264*/ 	.word	0x00034298
        /*0268*/ 	.short	0x0100
        /*026a*/ 	.byte	0x05
	.zero		1


	//   ....[18]....
        /*026c*/ 	.word	0x00000450
        /*0270*/ 	.word	0x000000ff
        /*0274*/ 	.word	0x00034230
        /*0278*/ 	.short	0x0100
        /*027a*/ 	.byte	0x05
	.zero		1


	//   ....[19]....
        /*027c*/ 	.word	0x00000460
        /*0280*/ 	.word	0x000000ff
        /*0284*/ 	.word	0x00034268
        /*0288*/ 	.short	0x0100
        /*028a*/ 	.byte	0x05
	.zero		1


	//   ....[20]....
        /*028c*/ 	.word	0x00000470
        /*0290*/ 	.word	0x000000ff
        /*0294*/ 	.word	0x000342a0
        /*0298*/ 	.short	0x0100
        /*029a*/ 	.byte	0x05
	.zero		1


	//   ....[21]....
        /*029c*/ 	.word	0x00000480
        /*02a0*/ 	.word	0x000000ff
        /*02a4*/ 	.word	0x000342a8
        /*02a8*/ 	.short	0x0100
        /*02aa*/ 	.byte	0x05
	.zero		1


	//   ....[22]....
        /*02ac*/ 	.word	0x00000490
        /*02b0*/ 	.word	0x000000ff
        /*02b4*/ 	.word	0x000342b8
        /*02b8*/ 	.short	0x0100
        /*02ba*/ 	.byte	0x05
	.zero		1


	//   ....[23]....
        /*02bc*/ 	.word	0x000004a0
        /*02c0*/ 	.word	0x000000ff
        /*02c4*/ 	.word	0x000342b0
        /*02c8*/ 	.short	0x0100
        /*02ca*/ 	.byte	0x05
	.zero		1


	//   ....[24]....
        /*02cc*/ 	.word	0x000004b0
        /*02d0*/ 	.word	0x000000ff
        /*02d4*/ 	.word	0x000342c0
        /*02d8*/ 	.short	0x0100
        /*02da*/ 	.byte	0x05
	.zero		1


	//   ....[25]....
        /*02dc*/ 	.word	0x00000780
        /*02e0*/ 	.word	0x00000003
        /*02e4*/ 	.word	0x00000000
        /*02e8*/ 	.short	0x010a
        /*02ea*/ 	.byte	0xff
	.zero		1


	//   ....[26]....
        /*02ec*/ 	.word	0x000007a0
        /*02f0*/ 	.word	0x00000003
        /*02f4*/ 	.word	0x00000000
        /*02f8*/ 	.short	0x010a
        /*02fa*/ 	.byte	0xff
	.zero		1


	//   ....[27]....
        /*02fc*/ 	.word	0x00000980
        /*0300*/ 	.word	0x00000007
        /*0304*/ 	.word	0x00000000
        /*0308*/ 	.short	0x010a
        /*030a*/ 	.byte	0xff
	.zero		1


	//   ....[28]....
        /*030c*/ 	.word	0x000009a0
        /*0310*/ 	.word	0x00000007
        /*0314*/ 	.word	0x00000000
        /*0318*/ 	.short	0x010a
        /*031a*/ 	.byte	0xff
	.zero		1


	//   ....[29]....
        /*031c*/ 	.word	0x00000a90
        /*0320*/ 	.word	0x00000007
        /*0324*/ 	.word	0x00000000
        /*0328*/ 	.short	0x0101
        /*032a*/ 	.byte	0xff
	.zero		1


	//   ....[30]....
        /*032c*/ 	.word	0x00000ee0
        /*0330*/ 	.word	0x00000002
        /*0334*/ 	.word	0x00034200
        /*0338*/ 	.short	0x010a
        /*033a*/ 	.byte	0xff
	.zero		1


	//   ....[31]....
        /*033c*/ 	.word	0x00001270
        /*0340*/ 	.word	0x00000002
        /*0344*/ 	.word	0x00000000
        /*0348*/ 	.short	0x0101
        /*034a*/ 	.byte	0xff
	.zero		1


	//   ....[32]....
        /*034c*/ 	.word	0x000015b0
        /*0350*/ 	.word	0x00000004
        /*0354*/ 	.word	0x000342b8
        /*0358*/ 	.short	0x010a
        /*035a*/ 	.byte	0x09
	.zero		1


	//   ....[33]....
        /*035c*/ 	.word	0x00001650
        /*0360*/ 	.word	0x000000ff
        /*0364*/ 	.word	0x00034270
        /*0368*/ 	.short	0x010a
        /*036a*/ 	.byte	0x0b
	.zero		1


	//   ....[34]....
        /*036c*/ 	.word	0x00001a30
        /*0370*/ 	.word	0x000000ff
        /*0374*/ 	.word	0x00034270
        /*0378*/ 	.short	0x010a
        /*037a*/ 	.byte	0x0e
	.zero		1


	//   ....[35]....
        /*037c*/ 	.word	0x00001e00
        /*0380*/ 	.word	0x00000002
        /*0384*/ 	.word	0x000342b8
        /*0388*/ 	.short	0x010a
        /*038a*/ 	.byte	0xff
	.zero		1


	//   ....[36]....
        /*038c*/ 	.word	0x00002130
        /*0390*/ 	.word	0x00000011
        /*0394*/ 	.word	0x00000038
        /*0398*/ 	.short	0x010a
        /*039a*/ 	.byte	0xff
	.zero		1


	//   ....[37]....
        /*039c*/ 	.word	0x00002500
        /*03a0*/ 	.word	0x00000015
        /*03a4*/ 	.word	0x00000038
        /*03a8*/ 	.short	0x010a
        /*03aa*/ 	.byte	0xff
	.zero		1


	//   ....[38]....
        /*03ac*/ 	.word	0x00002730
        /*03b0*/ 	.word	0x00000011
        /*03b4*/ 	.word	0x00000038
        /*03b8*/ 	.short	0x010a
        /*03ba*/ 	.byte	0xff
	.zero		1


	//   ....[39]....
        /*03bc*/ 	.word	0x000028e0
        /*03c0*/ 	.word	0x00000015
        /*03c4*/ 	.word	0x00000038
        /*03c8*/ 	.short	0x010a
        /*03ca*/ 	.byte	0xff
	.zero		1


	//   ....[40]....
        /*03cc*/ 	.word	0x00002f00
        /*03d0*/ 	.word	0x00000002
        /*03d4*/ 	.word	0x000342a8
        /*03d8*/ 	.short	0x010a
        /*03da*/ 	.byte	0xff
	.zero		1


	//   ....[41]....
        /*03dc*/ 	.word	0x000040f0
        /*03e0*/ 	.word	0x00000002
        /*03e4*/ 	.word	0x00000000
        /*03e8*/ 	.short	0x0101
        /*03ea*/ 	.byte	0xff
	.zero		1


	//   ....[42]....
        /*03ec*/ 	.word	0x00004460
        /*03f0*/ 	.word	0x00000003
        /*03f4*/ 	.word	0x00000000
        /*03f8*/ 	.short	0x010a
        /*03fa*/ 	.byte	0xff
	.zero		1


	//   ....[43]....
        /*03fc*/ 	.word	0x000044c0
        /*0400*/ 	.word	0x00000007
        /*0404*/ 	.word	0x00000000
        /*0408*/ 	.short	0x010a
        /*040a*/ 	.byte	0xff
	.zero		1


	//   ....[44]....
        /*040c*/ 	.word	0x00004520
        /*0410*/ 	.word	0x00000002
        /*0414*/ 	.word	0x00034200
        /*0418*/ 	.short	0x010a
        /*041a*/ 	.byte	0xff
	.zero		1


	//   ....[45]....
        /*041c*/ 	.word	0x000045a0
        /*0420*/ 	.word	0x00000004
        /*0424*/ 	.word	0x000342b8
        /*0428*/ 	.short	0x010a
        /*042a*/ 	.byte	0xff
	.zero		1


	//   ....[46]....
        /*042c*/ 	.word	0x00004610
        /*0430*/ 	.word	0x00000005
        /*0434*/ 	.word	0x00034270
        /*0438*/ 	.short	0x010a
        /*043a*/ 	.byte	0xff
	.zero		1


	//   ....[47]....
        /*043c*/ 	.word	0x00004680
        /*0440*/ 	.word	0x00000005
        /*0444*/ 	.word	0x00034270
        /*0448*/ 	.short	0x010a
        /*044a*/ 	.byte	0xff
	.zero		1


	//   ....[48]....
        /*044c*/ 	.word	0x000046f0
        /*0450*/ 	.word	0x00000011
        /*0454*/ 	.word	0x00000038
        /*0458*/ 	.short	0x010a
        /*045a*/ 	.byte	0xff
	.zero		1


	//   ....[49]....
        /*045c*/ 	.word	0x00004750
        /*0460*/ 	.word	0x00000015
        /*0464*/ 	.word	0x00000038
        /*0468*/ 	.short	0x010a
        /*046a*/ 	.byte	0xff
	.zero		1


	//   ....[50]....
        /*046c*/ 	.word	0x000047b0
        /*0470*/ 	.word	0x00000011
        /*0474*/ 	.word	0x00000038
        /*0478*/ 	.short	0x010a
        /*047a*/ 	.byte	0xff
	.zero		1


	//   ....[51]....
        /*047c*/ 	.word	0x00004810
        /*0480*/ 	.word	0x00000015
        /*0484*/ 	.word	0x00000038
        /*0488*/ 	.short	0x010a
        /*048a*/ 	.byte	0xff
	.zero		1


	//   ....[52]....
        /*048c*/ 	.word	0x00004870
        /*0490*/ 	.word	0x00000002
        /*0494*/ 	.word	0x000342a8
        /*0498*/ 	.short	0x010a
        /*049a*/ 	.byte	0xff
	.zero		1


	//----- nvinfo : EIATTR_NUM_MBARRIERS
	.align		4
.L_59:
        /*049c*/ 	.byte	0x03, 0x38
        /*049e*/ 	.short	0x0019


	//----- nvinfo : EIATTR_EXIT_INSTR_OFFSETS
	.align		4
        /*04a0*/ 	.byte	0x04, 0x1c
        /*04a2*/ 	.short	(.L_61 - .L_60)


	//   ....[0]....
.L_60:
        /*04a4*/ 	.word	0x00000cf0


	//   ....[1]....
        /*04a8*/ 	.word	0x000012d0


	//   ....[2]....
        /*04ac*/ 	.word	0x00001d80


	//   ....[3]....
        /*04b0*/ 	.word	0x00001e30


	//   ....[4]....
        /*04b4*/ 	.word	0x00001e90


	//   ....[5]....
        /*04b8*/ 	.word	0x00002b10


	//   ....[6]....
        /*04bc*/ 	.word	0x00002b70


	//   ....[7]....
        /*04c0*/ 	.word	0x00004250


	//   ....[8]....
        /*04c4*/ 	.word	0x00004440


	//----- nvinfo : EIATTR_MAX_THREADS
	.align		4
.L_61:
        /*04c8*/ 	.byte	0x04, 0x05
        /*04ca*/ 	.short	(.L_63 - .L_62)
.L_62:
        /*04cc*/ 	.word	0x00000100
        /*04d0*/ 	.word	0x00000001
        /*04d4*/ 	.word	0x00000001


	//----- nvinfo : EIATTR_CRS_STACK_SIZE
	.align		4
.L_63:
        /*04d8*/ 	.byte	0x04, 0x1e
        /*04da*/ 	.short	(.L_65 - .L_64)
.L_64:
        /*04dc*/ 	.word	0x00000000


	//----- nvinfo : EIATTR_CBANK_PARAM_SIZE
	.align		4
.L_65:
        /*04e0*/ 	.byte	0x03, 0x19
        /*04e2*/ 	.short	0x02c0


	//----- nvinfo : EIATTR_PARAM_CBANK
	.align		4
        /*04e4*/ 	.byte	0x04, 0x0a
        /*04e6*/ 	.short	(.L_67 - .L_66)
	.align		4
.L_66:
        /*04e8*/ 	.word	index@(.nv.constant0._ZN9deep_gemm24sm100_fp8_gemm_1d1d_implILN4cute4UMMA5MajorE0ELS3_0ELj0ELj4096ELj7168ELj128ELj160ELj128ELj1ELj128ELj128ELj64ELj7ELj128ELj128ELj2ELb0ELj130ELNS_8GemmTypeE0ELb0EN7cutlass10bfloat16_tENS_16EpilogueIdentityEEEvPijjj14CUtensorMap_stS9_S9_S9_S9_)
        /*04ec*/ 	.short	0x0380
        /*04ee*/ 	.short	0x02c0


	//----- nvinfo : EIATTR_SW_WAR
	.align		4
.L_67:
        /*04f0*/ 	.byte	0x04, 0x36
        /*04f2*/ 	.short	(.L_69 - .L_68)
.L_68:
        /*04f4*/ 	.word	0x00000008
.L_69:


//--------------------- .nv.compat                --------------------------
	.section	.nv.compat,"",@"SHT_CUDA_COMPAT_INFO"
	.align	4
        /*0000*/ 	.byte	0x02, 0x02, 0x02, 0x00, 0x02, 0x05, 0x05, 0x00, 0x02, 0x03, 0x01, 0x00, 0x02, 0x06, 0x01, 0x00


//--------------------- .nv.callgraph             --------------------------
	.section	.nv.callgraph,"",@"SHT_CUDA_CALLGRAPH"
	.align	4
	.sectionentsize	8
	.align		4
        /*0000*/ 	.word	0x00000000
	.align		4
        /*0004*/ 	.word	0xffffffff
	.align		4
        /*0008*/ 	.word	0x00000000
	.align		4
        /*000c*/ 	.word	0xfffffffe
	.align		4
        /*0010*/ 	.word	0x00000000
	.align		4
        /*0014*/ 	.word	0xfffffffd
	.align		4
        /*0018*/ 	.word	0x00000000
	.align		4
        /*001c*/ 	.word	0xfffffffc


//--------------------- .nv.constant4             --------------------------
	.section	.nv.constant4,"a",@progbits
	.align	8
	.align		8
.nv.constant4:
        /*0000*/ 	.dword	_ZN47_INTERNAL_87bf19fd_9_kernel_cu_fa54a76a_28945424cuda3std3__45__cpo5beginE
	.align		8
        /*0008*/ 	.dword	_ZN47_INTERNAL_87bf19fd_9_kernel_cu_fa54a76a_28945424cuda3std3__45__cpo3endE
	.align		8
        /*0010*/ 	.dword	_ZN47_INTERNAL_87bf19fd_9_kernel_cu_fa54a76a_28945424cuda3std3__45__cpo6cbeginE
	.align		8
        /*0018*/ 	.dword	_ZN47_INTERNAL_87bf19fd_9_kernel_cu_fa54a76a_28945424cuda3std3__45__cpo4cendE
	.align		8
        /*0020*/ 	.dword	_ZN47_INTERNAL_87bf19fd_9_kernel_cu_fa54a76a_28945424cuda3std3__449_GLOBAL__N__87bf19fd_9_kernel_cu_fa54a76a_28945426ignoreE
	.align		8
        /*0028*/ 	.dword	_ZN47_INTERNAL_87bf19fd_9_kernel_cu_fa54a76a_28945424cuda3std3__419piecewise_constructE
	.align		8
        /*0030*/ 	.dword	_ZN47_INTERNAL_87bf19fd_9_kernel_cu_fa54a76a_28945424cuda3std3__48in_placeE
	.align		8
        /*0038*/ 	.dword	_ZN47_INTERNAL_87bf19fd_9_kernel_cu_fa54a76a_28945424cuda3std6ranges3__45__cpo4swapE
	.align		8
        /*0040*/ 	.dword	_ZN47_INTERNAL_87bf19fd_9_kernel_cu_fa54a76a_28945424cuda3std6ranges3__45__cpo9iter_moveE
	.align		8
        /*0048*/ 	.dword	_ZN47_INTERNAL_87bf19fd_9_kernel_cu_fa54a76a_28945424cute7productE
	.align		8
        /*0050*/ 	.dword	_ZN47_INTERNAL_87bf19fd_9_kernel_cu_fa54a76a_28945424cute1_E


//--------------------- .text._ZN9deep_gemm24sm100_fp8_gemm_1d1d_implILN4cute4UMMA5MajorE0ELS3_0ELj0ELj4096ELj7168ELj128ELj160ELj128ELj1ELj128ELj128ELj64ELj7ELj128ELj128ELj2ELb0ELj130ELNS_8GemmTypeE0ELb0EN7cutlass10bfloat16_tENS_16EpilogueIdentityEEEvPijjj14CUtensorMap_stS9_S9_S9_S9_ --------------------------
	.section	.text._ZN9deep_gemm24sm100_fp8_gemm_1d1d_implILN4cute4UMMA5MajorE0ELS3_0ELj0ELj4096ELj7168ELj128ELj160ELj128ELj1ELj128ELj128ELj64ELj7ELj128ELj128ELj2ELb0ELj130ELNS_8GemmTypeE0ELb0EN7cutlass10bfloat16_tENS_16EpilogueIdentityEEEvPijjj14CUtensorMap_stS9_S9_S9_S9_,"ax",@progbits
	.align	128
        .global         _ZN9deep_gemm24sm100_fp8_gemm_1d1d_implILN4cute4UMMA5MajorE0ELS3_0ELj0ELj4096ELj7168ELj128ELj160ELj128ELj1ELj128ELj128ELj64ELj7ELj128ELj128ELj2ELb0ELj130ELNS_8GemmTypeE0ELb0EN7cutlass10bfloat16_tENS_16EpilogueIdentityEEEvPijjj14CUtensorMap_stS9_S9_S9_S9_
        .type           _ZN9deep_gemm24sm100_fp8_gemm_1d1d_implILN4cute4UMMA5MajorE0ELS3_0ELj0ELj4096ELj7168ELj128ELj160ELj128ELj1ELj128ELj128ELj64ELj7ELj128ELj128ELj2ELb0ELj130ELNS_8GemmTypeE0ELb0EN7cutlass10bfloat16_tENS_16EpilogueIdentityEEEvPijjj14CUtensorMap_stS9_S9_S9_S9_,@function
        .size           _ZN9deep_gemm24sm100_fp8_gemm_1d1d_implILN4cute4UMMA5MajorE0ELS3_0ELj0ELj4096ELj7168ELj128ELj160ELj128ELj1ELj128ELj128ELj64ELj7ELj128ELj128ELj2ELb0ELj130ELNS_8GemmTypeE0ELb0EN7cutlass10bfloat16_tENS_16EpilogueIdentityEEEvPijjj14CUtensorMap_stS9_S9_S9_S9_,(.L_x_89 - _ZN9deep_gemm24sm100_fp8_gemm_1d1d_implILN4cute4UMMA5MajorE0ELS3_0ELj0ELj4096ELj7168ELj128ELj160ELj128ELj1ELj128ELj128ELj64ELj7ELj128ELj128ELj2ELb0ELj130ELNS_8GemmTypeE0ELb0EN7cutlass10bfloat16_tENS_16EpilogueIdentityEEEvPijjj14CUtensorMap_stS9_S9_S9_S9_)
        .other          _ZN9deep_gemm24sm100_fp8_gemm_1d1d_implILN4cute4UMMA5MajorE0ELS3_0ELj0ELj4096ELj7168ELj128ELj160ELj128ELj1ELj128ELj128ELj64ELj7ELj128ELj128ELj2ELb0ELj130ELNS_8GemmTypeE0ELb0EN7cutlass10bfloat16_tENS_16EpilogueIdentityEEEvPijjj14CUtensorMap_stS9_S9_S9_S9_,@"STO_CUDA_ENTRY STV_DEFAULT"
_ZN9deep_gemm24sm100_fp8_gemm_1d1d_implILN4cute4UMMA5MajorE0ELS3_0ELj0ELj4096ELj7168ELj128ELj160ELj128ELj1ELj128ELj128ELj64ELj7ELj128ELj128ELj2ELb0ELj130ELNS_8GemmTypeE0ELb0EN7cutlass10bfloat16_tENS_16EpilogueIdentityEEEvPijjj14CUtensorMap_stS9_S9_S9_S9_:
.text._ZN9deep_gemm24sm100_fp8_gemm_1d1d_implILN4cute4UMMA5MajorE0ELS3_0ELj0ELj4096ELj7168ELj128ELj160ELj128ELj1ELj128ELj128ELj64ELj7ELj128ELj128ELj2ELb0ELj130ELNS_8GemmTypeE0ELb0EN7cutlass10bfloat16_tENS_16EpilogueIdentityEEEvPijjj14CUtensorMap_stS9_S9_S9_S9_:
[----:B------:R-:W1:Y:S01]  /*0000*/  LDC R1, c[0x0][0x37c] ;  /* 0x0000df00ff017b82 */ /* 0x000e620000000800 */
[----:B------:R-:W2:Y:S02]  /*0010*/  S2R R0, SR_TID.X ;  /* 0x0000000000007919 */ /* 0x000ea40000002100 */
[----:B--2---:R-:W-:-:S05]  /*0020*/  SHF.R.U32.HI R0, RZ, 0x5, R0 ;  /* 0x00000005ff007819 */ /* 0x004fca0000011600 */
[----:B------:R-:W2:Y:S02]  /*0030*/  SHFL.IDX PT, R4, R0, RZ, 0x1f ;  /* 0x00001fff00047589 */ /* 0x000ea400000e0000 */
[----:B--2---:R-:W-:-:S13]  /*0040*/  ISETP.NE.AND P0, PT, R4, 0x2, PT ;  /* 0x000000020400780c */ /* 0x004fda0003f05270 */
[----:B-1----:R-:W-:Y:S05]  /*0050*/  @!P0 BRA `(.L_x_0) ;  /* 0x0000000400248947 */ /* 0x002fea0003800000 */
[----:B------:R-:W-:-:S13]  /*0060*/  ISETP.NE.AND P0, PT, R4, 0x1, PT ;  /* 0x000000010400780c */ /* 0x000fda0003f05270 */
[----:B------:R-:W-:Y:S05]  /*0070*/  @!P0 BRA `(.L_x_1) ;  /* 0x0000000000608947 */ /* 0x000fea0003800000 */
[----:B------:R-:W-:-:S13]  /*0080*/  ISETP.NE.AND P0, PT, R4, RZ, PT ;  /* 0x000000ff0400720c */ /* 0x000fda0003f05270 */
[----:B------:R-:W-:Y:S05]  /*0090*/  @P0 BRA `(.L_x_2) ;  /* 0x0000000800a00947 */ /* 0x000fea0003800000 */
[----:B------:R-:W-:Y:S01]  /*00a0*/  ELECT P0, URZ, PT ;  /* 0x0000000000ff782f */ /* 0x000fe20003800000 */
[----:B------:R-:W-:-:S12]  /*00b0*/  BSSY.RECONVERGENT B0, `(.L_x_3) ;  /* 0x0000013000007945 */ /* 0x000fd80003800200 */
[----:B------:R-:W-:Y:S05]  /*00c0*/  @!P0 BRA `(.L_x_4) ;  /* 0x0000000000448947 */ /* 0x000fea0003800000 */
[----:B------:R-:W1:Y:S02]  /*00d0*/  LDCU.64 UR4, c[0x0][0x348] ;  /* 0x00006900ff0477ac */ /* 0x000e640008000a00 */
[----:B-1----:R-:W-:Y:S02]  /*00e0*/  UIADD3 UR12, UP4, UPT, UR4, 0x40, URZ ;  /* 0x00000040040c7890 */ /* 0x002fe4000ff9e0ff */
[----:B------:R-:W-:Y:S02]  /*00f0*/  UIADD3 UR10, UP3, UPT, UR4, 0xc0, URZ ;  /* 0x000000c0040a7890 */ /* 0x000fe4000ff7e0ff */
[----:B------:R-:W-:Y:S02]  /*0100*/  UIADD3 UR8, UP2, UPT, UR4, 0x140, URZ ;  /* 0x0000014004087890 */ /* 0x000fe4000ff5e0ff */
[----:B------:R-:W-:Y:S02]  /*0110*/  UIADD3 UR6, UP1, UPT, UR4, 0x1c0, URZ ;  /* 0x000001c004067890 */ /* 0x000fe4000ff3e0ff */
[----:B------:R-:W-:-:S02]  /*0120*/  UIADD3 UR4, UP0, UPT, UR4, 0x240, URZ ;  /* 0x0000024004047890 */ /* 0x000fc4000ff1e0ff */
[----:B------:R-:W-:Y:S02]  /*0130*/  UIADD3.X UR13, UPT, UPT, URZ, UR5, URZ, UP4, !UPT ;  /* 0x00000005ff0d7290 */ /* 0x000fe4000a7fe4ff */
[----:B------:R-:W-:Y:S02]  /*0140*/  UIADD3.X UR11, UPT, UPT, URZ, UR5, URZ, UP3, !UPT ;  /* 0x00000005ff0b7290 */ /* 0x000fe40009ffe4ff */
[----:B------:R-:W-:Y:S02]  /*0150*/  UIADD3.X UR9, UPT, UPT, URZ, UR5, URZ, UP2, !UPT ;  /* 0x00000005ff097290 */ /* 0x000fe400097fe4ff */
[----:B------:R-:W-:Y:S02]  /*0160*/  UIADD3.X UR7, UPT, UPT, URZ, UR5, URZ, UP1, !UPT ;  /* 0x00000005ff077290 */ /* 0x000fe40008ffe4ff */
[----:B------:R-:W-:Y:S01]  /*0170*/  UIADD3.X UR5, UPT, UPT, URZ, UR5, URZ, UP0, !UPT ;  /* 0x00000005ff057290 */ /* 0x000fe200087fe4ff */
[----:B------:R1:W-:Y:S02]  /*0180*/  UTMACCTL.PF [UR12] ;  /* 0x000000000c0079b9 */ /* 0x0003e40008040000 */
[----:B------:R1:W-:Y:S02]  /*0190*/  UTMACCTL.PF [UR10] ;  /* 0x000000000a0079b9 */ /* 0x0003e40008040000 */
[----:B------:R1:W-:Y:S02]  /*01a0*/  UTMACCTL.PF [UR8] ;  /* 0x00000000080079b9 */ /* 0x0003e40008040000 */
[----:B------:R1:W-:Y:S02]  /*01b0*/  UTMACCTL.PF [UR6] ;  /* 0x00000000060079b9 */ /* 0x0003e40008040000 */
[----:B------:R1:W-:Y:S02]  /*01c0*/  UTMACCTL.PF [UR4] ;  /* 0x00000000040079b9 */ /* 0x0003e40008040000 */
[----:B-1----:R-:W-:Y:S01]  /*01d0*/  NOP ;  /* 0x0000000000007918 */ /* 0x002fe20000000000 */
.L_x_4:
[----:B------:R-:W-:Y:S05]  /*01e0*/  BSYNC.RECONVERGENT B0 ;  /* 0x0000000000007941 */ /* 0x000fea0003800200 */
.L_x_3:
[----:B------:R-:W-:Y:S05]  /*01f0*/  BRA `(.L_x_2) ;  /* 0x0000000800487947 */ /* 0x000fea0003800000 */
.L_x_1:
[----:B------:R-:W-:Y:S01]  /*0200*/  ELECT P0, URZ, PT ;  /* 0x0000000000ff782f */ /* 0x000fe20003800000 */
[----:B------:R-:W-:-:S12]  /*0210*/  BSSY.RECONVERGENT B0, `(.L_x_5) ;  /* 0x000002c000007945 */ /* 0x000fd80003800200 */
[----:B------:R-:W-:Y:S05]  /*0220*/  @!P0 BRA `(.L_x_6) ;  /* 0x0000000000a88947 */ /* 0x000fea0003800000 */
[----:B------:R-:W1:Y:S01]  /*0230*/  S2UR UR5, SR_CgaCtaId ;  /* 0x00000000000579c3 */ /* 0x000e620000008800 */
[----:B------:R-:W-:Y:S01]  /*0240*/  UMOV UR7, 0x400 ;  /* 0x0000040000077882 */ /* 0x000fe20000000000 */
[----:B------:R-:W-:Y:S01]  /*0250*/  UMOV UR6, 0x1 ;  /* 0x0000000100067882 */ /* 0x000fe20000000000 */
[----:B------:R-:W-:Y:S02]  /*0260*/  UMOV UR4, 0x40 ;  /* 0x0000004000047882 */ /* 0x000fe40000000000 */
[----:B------:R-:W-:-:S04]  /*0270*/  UIADD3 UR8, UPT, UPT, -UR4, 0x100000, URZ ;  /* 0x0010000004087890 */ /* 0x000fc8000fffe1ff */
[----:B------:R-:W-:Y:S02]  /*0280*/  USHF.L.U32 UR9, UR8, 0xb, URZ ;  /* 0x0000000b08097899 */ /* 0x000fe400080006ff */
[----:B------:R-:W-:Y:S01]  /*0290*/  USHF.L.U32 UR8, UR8, 0x1, URZ ;  /* 0x0000000108087899 */ /* 0x000fe200080006ff */
[----:B------:R-:W-:Y:S02]  /*02a0*/  UMOV UR4, 0x100 ;  /* 0x0000010000047882 */ /* 0x000fe40000000000 */
[----:B------:R-:W-:-:S04]  /*02b0*/  UIADD3 UR10, UPT, UPT, -UR4, 0x100000, URZ ;  /* 0x00100000040a7890 */ /* 0x000fc8000fffe1ff */
[----:B------:R-:W-:Y:S02]  /*02c0*/  USHF.L.U32 UR11, UR10, 0xb, URZ ;  /* 0x0000000b0a0b7899 */ /* 0x000fe400080006ff */
[----:B------:R-:W-:Y:S02]  /*02d0*/  USHF.L.U32 UR10, UR10, 0x1, URZ ;  /* 0x000000010a0a7899 */ /* 0x000fe400080006ff */
[----:B-1----:R-:W-:Y:S02]  /*02e0*/  ULEA UR5, UR5, UR7, 0x18 ;  /* 0x0000000705057291 */ /* 0x002fe4000f8ec0ff */
[----:B------:R-:W-:-:S04]  /*02f0*/  UIADD3 UR6, UPT, UPT, -UR6, 0x100000, URZ ;  /* 0x0010000006067890 */ /* 0x000fc8000fffe1ff */
[----:B------:R-:W-:Y:S02]  /*0300*/  USHF.L.U32 UR7, UR6, 0xb, URZ ;  /* 0x0000000b06077899 */ /* 0x000fe400080006ff */
[----:B------:R-:W-:Y:S01]  /*0310*/  USHF.L.U32 UR6, UR6, 0x1, URZ ;  /* 0x0000000106067899 */ /* 0x000fe200080006ff */
[----:B------:R-:W1:Y:S11]  /*0320*/  FENCE.VIEW.ASYNC.S ;  /* 0x00000000000073c6 */ /* 0x000e760000000000 */
[----:B-1----:R1:W2:Y:S01]  /*0330*/  SYNCS.EXCH.64 URZ, [UR5+0x34200], UR6 ;  /* 0x0342000605ff75b2 */ /* 0x0022a20008000100 */
[----:B------:R1:W3:Y:S01]  /*0340*/  SYNCS.EXCH.64 URZ, [UR5+0x34238], UR6 ;  /* 0x0342380605ff75b2 */ /* 0x0002e20008000100 */
[----:B------:R1:W4:Y:S01]  /*0350*/  SYNCS.EXCH.64 URZ, [UR5+0x34270], UR8 ;  /* 0x0342700805ff75b2 */ /* 0x0003220008000100 */
[----:B------:R1:W5:Y:S01]  /*0360*/  SYNCS.EXCH.64 URZ, [UR5+0x34208], UR6 ;  /* 0x0342080605ff75b2 */ /* 0x0003620008000100 */
[----:B------:R1:W1:Y:S01]  /*0370*/  SYNCS.EXCH.64 URZ, [UR5+0x34240], UR6 ;  /* 0x0342400605ff75b2 */ /* 0x0002620008000100 */
        /* <DEDUP_REMOVED lines=20> */
[----:B--23--:R-:W-:Y:S01]  /*04c0*/  NOP ;  /* 0x0000000000007918 */ /* 0x00cfe20000000000 */
.L_x_6:
[----:B-1----:R-:W-:Y:S05]  /*04d0*/  BSYNC.RECONVERGENT B0 ;  /* 0x0000000000007941 */ /* 0x002fea0003800200 */
.L_x_5:
[----:B------:R-:W-:Y:S05]  /*04e0*/  BRA `(.L_x_2) ;  /* 0x00000004008c7947 */ /* 0x000fea0003800000 */
.L_x_0:
[----:B------:R-:W1:Y:S01]  /*04f0*/  S2R R5, SR_CgaCtaId ;  /* 0x0000000000057919 */ /* 0x000e620000008800 */
[----:B------:R-:W-:Y:S01]  /*0500*/  NOP ;  /* 0x0000000000007918 */ /* 0x000fe20000000000 */
[----:B------:R-:W-:-:S04]  /*0510*/  MOV R2, 0x40 ;  /* 0x0000004000027802 */ /* 0x000fc80000000f00 */
[----:B-1----:R-:W-:-:S05]  /*0520*/  LEA R2, R5, R2, 0x18 ;  /* 0x0000000205027211 */ /* 0x002fca00078ec0ff */
[----:B------:R-:W1:Y:S02]  /*0530*/  LDS.U8 R0, [R2] ;  /* 0x0000000002007984 */ /* 0x000e640000000000 */
[----:B-1----:R-:W-:Y:S02]  /*0540*/  ISETP.NE.AND P0, PT, R0, RZ, PT ;  /* 0x000000ff0000720c */ /* 0x002fe40003f05270 */
[----:B------:R-:W-:-:S04]  /*0550*/  MOV R0, 0x400 ;  /* 0x0000040000007802 */ /* 0x000fc80000000f00 */
[----:B------:R-:W-:-:S07]  /*0560*/  LEA R0, R5, R0, 0x18 ;  /* 0x0000000005007211 */ /* 0x000fce00078ec0ff */
[----:B------:R-:W-:Y:S05]  /*0570*/  @P0 BRA `(.L_x_7) ;  /* 0x0000000400500947 */ /* 0x000fea0003800000 */
[C---:B------:R-:W-:Y:S02]  /*0580*/  LOP3.LUT R2, R5.reuse, 0x1, RZ, 0xc0, !PT ;  /* 0x0000000105027812 */ /* 0x040fe400078ec0ff */
[----:B------:R-:W-:Y:S02]  /*0590*/  LOP3.LUT R12, R5, 0x1, RZ, 0x3c, !PT ;  /* 0x00000001050c7812 */ /* 0x000fe400078e3cff */
[----:B------:R-:W-:-:S13]  /*05a0*/  ISETP.NE.U32.AND P1, PT, R2, 0x1, PT ;  /* 0x000000010200780c */ /* 0x000fda0003f25070 */
[----:B------:R-:W-:Y:S05]  /*05b0*/  @!P1 BRA `(.L_x_8) ;  /* 0x0000000000c49947 */ /* 0x000fea0003800000 */
[----:B------:R-:W-:Y:S01]  /*05c0*/  ELECT P0, URZ, PT ;  /* 0x0000000000ff782f */ /* 0x000fe20003800000 */
[----:B------:R-:W-:-:S12]  /*05d0*/  BSSY B0, `(.L_x_8) ;  /* 0x000002f000007945 */ /* 0x000fd80003800000 */
[----:B------:R-:W-:Y:S05]  /*05e0*/  @!P0 BRA `(.L_x_9) ;  /* 0x0000000000b48947 */ /* 0x000fea0003800000 */
[----:B------:R-:W-:-:S05]  /*05f0*/  UMOV UR4, 0x10 ;  /* 0x0000001000047882 */ /* 0x000fca0000000000 */
[----:B------:R-:W-:Y:S04]  /*0600*/  DEPBAR.LE SB1, 0x36 ;  /* 0x00009d800000791a */ /* 0x000fe80000000000 */
[----:B------:R-:W1:Y:S02]  /*0610*/  UTCATOMSWS.2CTA.FIND_AND_SET.ALIGN UP0, UR4, UR4 ;  /* 0x00000004000475e3 */ /* 0x000e640008200800 */
[----:B-1----:R-:W-:Y:S01]  /*0620*/  PLOP3.LUT P0, PT, PT, PT, UP0, 0x80, 0x8 ;  /* 0x000000000008781c */ /* 0x002fe20003f0f008 */
[----:B------:R-:W-:-:S03]  /*0630*/  IMAD.U32 R10, RZ, RZ, UR4 ;  /* 0x00000004ff0a7e24 */ /* 0x000fc6000f8e00ff */
[----:B------:R-:W-:-:S04]  /*0640*/  SEL R2, RZ, 0xffffffff, !P0 ;  /* 0xffffffffff027807 */ /* 0x000fc80004000000 */
[----:B------:R-:W-:-:S13]  /*0650*/  ISETP.NE.AND P0, PT, R2, RZ, PT ;  /* 0x000000ff0200720c */ /* 0x000fda0003f05270 */
[----:B------:R-:W-:Y:S05]  /*0660*/  @P0 BRA `(.L_x_10) ;  /* 0x0000000000240947 */ /* 0x000fea0003800000 */
.L_x_11:
[----:B------:R-:W-:Y:S05]  /*0670*/  NANOSLEEP 0x64 ;  /* 0x000000640000795d */ /* 0x000fea0003800000 */
[----:B------:R-:W-:-:S05]  /*0680*/  UMOV UR4, 0x10 ;  /* 0x0000001000047882 */ /* 0x000fca0000000000 */
[----:B------:R-:W-:Y:S04]  /*0690*/  DEPBAR.LE SB1, 0x36 ;  /* 0x00009d800000791a */ /* 0x000fe80000000000 */
[----:B------:R-:W1:Y:S02]  /*06a0*/  UTCATOMSWS.2CTA.FIND_AND_SET.ALIGN UP0, UR4, UR4 ;  /* 0x00000004000475e3 */ /* 0x000e640008200800 */
[----:B-1----:R-:W-:Y:S01]  /*06b0*/  PLOP3.LUT P0, PT, PT, PT, UP0, 0x80, 0x8 ;  /* 0x000000000008781c */ /* 0x002fe20003f0f008 */
[----:B------:R-:W-:-:S03]  /*06c0*/  IMAD.U32 R10, RZ, RZ, UR4 ;  /* 0x00000004ff0a7e24 */ /* 0x000fc6000f8e00ff */
[----:B------:R-:W-:-:S04]  /*06d0*/  SEL R2, RZ, 0xffffffff, !P0 ;  /* 0xffffffffff027807 */ /* 0x000fc80004000000 */
[----:B------:R-:W-:-:S13]  /*06e0*/  ISETP.NE.AND P0, PT, R2, RZ, PT ;  /* 0x000000ff0200720c */ /* 0x000fda0003f05270 */
[----:B------:R-:W-:Y:S05]  /*06f0*/  @!P0 BRA `(.L_x_11) ;  /* 0xfffffffc00dc8947 */ /* 0x000fea000383ffff */
.L_x_10:
[----:B------:R-:W-:Y:S01]  /*0700*/  MOV R2, 0x60 ;  /* 0x0000006000027802 */ /* 0x000fe20000000f00 */
[----:B------:R-:W-:Y:S02]  /*0710*/  VIADD R9, R0, 0x342c8 ;  /* 0x000342c800097836 */ /* 0x000fe40000000000 */
[----:B------:R-:W-:Y:S01]  /*0720*/  IMAD.MOV.U32 R8, RZ, RZ, 0x4 ;  /* 0x00000004ff087424 */ /* 0x000fe200078e00ff */
[----:B------:R-:W-:Y:S02]  /*0730*/  LEA R13, R5, R2, 0x18 ;  /* 0x00000002050d7211 */ /* 0x000fe400078ec0ff */
[----:B------:R-:W-:-:S03]  /*0740*/  MOV R2, 0x58 ;  /* 0x0000005800027802 */ /* 0x000fc60000000f00 */
[----:B------:R-:W1:Y:S01]  /*0750*/  LDS R6, [R13] ;  /* 0x000000000d067984 */ /* 0x000e620000000800 */
[----:B------:R-:W-:Y:S01]  /*0760*/  LEA R3, R5, R2, 0x18 ;  /* 0x0000000205037211 */ /* 0x000fe200078ec0ff */
[----:B-1----:R-:W-:-:S04]  /*0770*/  IMAD.U32 R6, R6, -0x80000000, RZ ;  /* 0x8000000006067824 */ /* 0x002fc800078e00ff */
[----:B------:R-:W1:Y:S02]  /*0780*/  SYNCS.PHASECHK.TRANS64.TRYWAIT P0, [R3+URZ], R6 ;  /* 0x00000006030075a7 */ /* 0x000e6400080011ff */
[----:B-1----:R-:W-:Y:S05]  /*0790*/  @P0 BRA `(.L_x_12) ;  /* 0x0000000000080947 */ /* 0x002fea0003800000 */
[----:B------:R-:W1:Y:S02]  /*07a0*/  SYNCS.PHASECHK.TRANS64.TRYWAIT P0, [R3+URZ], R6 ;  /* 0x00000006030075a7 */ /* 0x000e6400080011ff */
[----:B-1----:R-:W-:Y:S05]  /*07b0*/  @!P0 BRA `(.L_x_13) ;  /* 0x0000003c00248947 */ /* 0x002fea0003800000 */
.L_x_12:
[----:B-1----:R-:W-:Y:S01]  /*07c0*/  PRMT R3, R12, 0x654, R3 ;  /* 0x000006540c037816 */ /* 0x002fe20000000003 */
[----:B------:R-:W-:Y:S01]  /*07d0*/  IMAD.SHL.U32 R11, R10, 0x20, RZ ;  /* 0x000000200a0b7824 */ /* 0x000fe200078e00ff */
[----:B------:R-:W-:Y:S01]  /*07e0*/  PRMT R2, R12, 0x654, R9 ;  /* 0x000006540c027816 */ /* 0x000fe20000000009 */
[----:B------:R-:W-:Y:S01]  /*07f0*/  IMAD.MOV.U32 R7, RZ, RZ, 0xffff ;  /* 0x0000ffffff077424 */ /* 0x000fe200078e00ff */
[----:B------:R1:W-:Y:S01]  /*0800*/  SYNCS.ARRIVE.TRANS64.RED RZ, [R3+URZ], R8 ;  /* 0x0000000803ff79a7 */ /* 0x0003e200080004ff */
[----:B------:R-:W-:Y:S01]  /*0810*/  IMAD.MOV.U32 R6, RZ, RZ, 0x1 ;  /* 0x00000001ff067424 */ /* 0x000fe200078e00ff */
[----:B------:R2:W-:Y:S01]  /*0820*/  STS [R0+0x342c8], R11 ;  /* 0x0342c80b00007388 */ /* 0x0005e20000000800 */
[----:B------:R-:W-:Y:S01]  /*0830*/  VIADD R9, R10, 0x10 ;  /* 0x000000100a097836 */ /* 0x000fe20000000000 */
[----:B------:R-:W-:Y:S02]  /*0840*/  SHF.L.U32 R7, R7, R10, RZ ;  /* 0x0000000a07077219 */ /* 0x000fe400000006ff */
[----:B------:R2:W-:Y:S01]  /*0850*/  STAS [R2.64], R10 ;  /* 0x0000000a02007dbd */ /* 0x0005e2000c0008ff */
[----:B------:R-:W-:-:S04]  /*0860*/  MOV R14, 0x50 ;  /* 0x00000050000e7802 */ /* 0x000fc80000000f00 */
[----:B------:R-:W-:Y:S02]  /*0870*/  LEA R14, R5, R14, 0x18 ;  /* 0x0000000e050e7211 */ /* 0x000fe400078ec0ff */
[----:B-1----:R-:W-:-:S04]  /*0880*/  SHF.L.U32 R8, R6, R9, RZ ;  /* 0x0000000906087219 */ /* 0x002fc800000006ff */
[----:B------:R-:W-:-:S05]  /*0890*/  LOP3.LUT R7, R8, R7, RZ, 0xfc, !PT ;  /* 0x0000000708077212 */ /* 0x000fca00078efcff */
[----:B------:R2:W-:Y:S04]  /*08a0*/  ATOMS.OR RZ, [R14], R7 ;  /* 0x000000070eff738c */ /* 0x0005e80003000000 */
[----:B------:R2:W-:Y:S02]  /*08b0*/  ATOMS.XOR RZ, [R13], R6 ;  /* 0x000000060dff738c */ /* 0x0005e40003800000 */
.L_x_9:
[----:B------:R-:W-:Y:S05]  /*08c0*/  BSYNC B0 ;  /* 0x0000000000007941 */ /* 0x000fea0003800000 */
.L_x_8:
[----:B------:R-:W-:Y:S05]  /*08d0*/  @P1 BRA `(.L_x_14) ;  /* 0x0000000000881947 */ /* 0x000fea0003800000 */
[----:B------:R-:W-:Y:S05]  /*08e0*/  WARPSYNC.ALL ;  /* 0x0000000000007948 */ /* 0x000fea0003800000 */
[----:B------:R-:W-:Y:S01]  /*08f0*/  NOP ;  /* 0x0000000000007918 */ /* 0x000fe20000000000 */
[----:B------:R-:W-:-:S13]  /*0900*/  ELECT P0, URZ, PT ;  /* 0x0000000000ff782f */ /* 0x000fda0003800000 */
[----:B------:R-:W-:Y:S05]  /*0910*/  @!P0 BRA `(.L_x_14) ;  /* 0x0000000000788947 */ /* 0x000fea0003800000 */
[----:B--2---:R-:W-:Y:S02]  /*0920*/  MOV R2, 0x60 ;  /* 0x0000006000027802 */ /* 0x004fe40000000f00 */
[----:B------:R-:W-:Y:S02]  /*0930*/  MOV R6, 0x58 ;  /* 0x0000005800067802 */ /* 0x000fe40000000f00 */
[C---:B------:R-:W-:Y:S02]  /*0940*/  LEA R9, R5.reuse, R2, 0x18 ;  /* 0x0000000205097211 */ /* 0x040fe400078ec0ff */
[----:B------:R-:W-:-:S03]  /*0950*/  LEA R7, R5, R6, 0x18 ;  /* 0x0000000605077211 */ /* 0x000fc600078ec0ff */
[----:B------:R-:W1:Y:S02]  /*0960*/  LDS R2, [R9] ;  /* 0x0000000009027984 */ /* 0x000e640000000800 */
[----:B-1----:R-:W-:-:S04]  /*0970*/  IMAD.U32 R2, R2, -0x80000000, RZ ;  /* 0x8000000002027824 */ /* 0x002fc800078e00ff */
[----:B------:R-:W1:Y:S02]  /*0980*/  SYNCS.PHASECHK.TRANS64.TRYWAIT P0, [R7+URZ], R2 ;  /* 0x00000002070075a7 */ /* 0x000e6400080011ff */
[----:B-1----:R-:W-:Y:S05]  /*0990*/  @P0 BRA `(.L_x_15) ;  /* 0x0000000000080947 */ /* 0x002fea0003800000 */
[----:B------:R-:W1:Y:S02]  /*09a0*/  SYNCS.PHASECHK.TRANS64.TRYWAIT P0, [R7+URZ], R2 ;  /* 0x00000002070075a7 */ /* 0x000e6400080011ff */
[----:B-1----:R-:W-:Y:S05]  /*09b0*/  @!P0 BRA `(.L_x_16) ;  /* 0x0000003800bc8947 */ /* 0x002fea0003800000 */
.L_x_15:
[----:B------:R-:W2:Y:S01]  /*09c0*/  LDS R6, [R0+0x342c8] ;  /* 0x0342c80000067984 */ /* 0x000ea20000000800 */
[----:B-1----:R-:W-:Y:S01]  /*09d0*/  IMAD.MOV.U32 R3, RZ, RZ, 0xffff ;  /* 0x0000ffffff037424 */ /* 0x002fe200078e00ff */
[----:B------:R-:W-:Y:S01]  /*09e0*/  PRMT R7, R12, 0x654, R7 ;  /* 0x000006540c077816 */ /* 0x000fe20000000007 */
[----:B------:R-:W-:Y:S02]  /*09f0*/  IMAD.MOV.U32 R2, RZ, RZ, 0x1 ;  /* 0x00000001ff027424 */ /* 0x000fe400078e00ff */
[C---:B--2---:R-:W-:Y:S01]  /*0a00*/  IMAD.SHL.U32 R13, R6.reuse, 0x20, RZ ;  /* 0x00000020060d7824 */ /* 0x044fe200078e00ff */
[----:B------:R-:W-:Y:S01]  /*0a10*/  SHF.L.U32 R3, R3, R6, RZ ;  /* 0x0000000603037219 */ /* 0x000fe200000006ff */
[----:B------:R-:W-:-:S03]  /*0a20*/  VIADD R11, R6, 0x10 ;  /* 0x00000010060b7836 */ /* 0x000fc60000000000 */
[----:B------:R1:W-:Y:S01]  /*0a30*/  STS [R0+0x342c8], R13 ;  /* 0x0342c80d00007388 */ /* 0x0003e20000000800 */
[----:B------:R-:W-:Y:S02]  /*0a40*/  MOV R6, 0x50 ;  /* 0x0000005000067802 */ /* 0x000fe40000000f00 */
[----:B------:R-:W-:Y:S02]  /*0a50*/  SHF.L.U32 R8, R2, R11, RZ ;  /* 0x0000000b02087219 */ /* 0x000fe400000006ff */
[----:B------:R-:W-:Y:S02]  /*0a60*/  LEA R6, R5, R6, 0x18 ;  /* 0x0000000605067211 */ /* 0x000fe400078ec0ff */
[----:B------:R-:W-:-:S05]  /*0a70*/  LOP3.LUT R3, R8, R3, RZ, 0xfc, !PT ;  /* 0x0000000308037212 */ /* 0x000fca00078efcff */
[----:B------:R1:W-:Y:S01]  /*0a80*/  ATOMS.OR RZ, [R6], R3 ;  /* 0x0000000306ff738c */ /* 0x0003e20003000000 */
[----:B------:R1:W-:Y:S03]  /*0a90*/  SYNCS.ARRIVE.TRANS64.RED.A1T0 RZ, [R7+URZ], RZ ;  /* 0x000000ff07ff79a7 */ /* 0x0003e600081004ff */
[----:B------:R1:W-:Y:S01]  /*0aa0*/  ATOMS.XOR RZ, [R9], R2 ;  /* 0x0000000209ff738c */ /* 0x0003e20003800000 */
[----:B------:R-:W-:Y:S05]  /*0ab0*/  BRA `(.L_x_14) ;  /* 0x0000000000107947 */ /* 0x000fea0003800000 */
.L_x_7:
[----:B------:R-:W-:Y:S02]  /*0ac0*/  MOV R3, 0xffffffff ;  /* 0xffffffff00037802 */ /* 0x000fe40000000f00 */
[----:B------:R-:W-:-:S03]  /*0ad0*/  MOV R2, 0xb00 ;  /* 0x00000b0000027802 */ /* 0x000fc60000000f00 */
[----:B------:R1:W-:Y:S04]  /*0ae0*/  STS [R0+0x342c8], R3 ;  /* 0x0342c80300007388 */ /* 0x0003e80000000800 */
[----:B-1----:R-:W-:Y:S05]  /*0af0*/  CALL.REL.NOINC `($__internal_1_$__cuda_sm10x_tcgen05_guardrail_trap_phase_invalid_during_alloc) ;  /* 0x0000003c007c7944 */ /* 0x002fea0003c00000 */
.L_x_14:
[----:B------:R-:W-:Y:S05]  /*0b00*/  WARPSYNC.ALL ;  /* 0x0000000000007948 */ /* 0x000fea0003800000 */
[----:B------:R-:W-:Y:S01]  /*0b10*/  NOP ;  /* 0x0000000000007918 */ /* 0x000fe20000000000 */
.L_x_2:
[----:B------:R-:W3:Y:S02]  /*0b20*/  LDCU UR4, c[0x0][0x36c] ;  /* 0x00006d80ff0477ac */ /* 0x000ee40008000800 */
[----:B---3--:R-:W-:-:S09]  /*0b30*/  UISETP.EQ.U32.AND UP0, UPT, UR4, 0x1, UPT ;  /* 0x000000010400788c */ /* 0x008fd2000bf02070 */
[----:B------:R-:W-:Y:S05]  /*0b40*/  BRA.U !UP0, `(.L_x_17) ;  /* 0x0000000108187547 */ /* 0x000fea000b800000 */
[----:B------:R-:W-:-:S00]  /*0b50*/  MEMBAR.ALL.CTA ;  /* 0x0000000000007992 */ /* 0x000fc00000008000 */
[----:B----45:R-:W-:Y:S06]  /*0b60*/  MEMBAR.ALL.GPU ;  /* 0x0000000000007992 */ /* 0x030fec000000a000 */
[----:B------:R-:W-:-:S00]  /*0b70*/  ERRBAR ;  /* 0x00000000000079ab */ /* 0x000fc00000000000 */
[----:B------:R-:W-:Y:S08]  /*0b80*/  CGAERRBAR ;  /* 0x00000000000075ab */ /* 0x000ff00000000000 */
[----:B------:R-:W-:Y:S01]  /*0b90*/  UCGABAR_ARV ;  /* 0x00000000000079c7 */ /* 0x000fe20008000000 */
[----:B------:R-:W-:Y:S05]  /*0ba0*/  BRA `(.L_x_18) ;  /* 0x0000000000047947 */ /* 0x000fea0003800000 */
.L_x_17:
[----:B----45:R-:W-:Y:S01]  /*0bb0*/  NOP ;  /* 0x0000000000007918 */ /* 0x030fe20000000000 */
.L_x_18:
[----:B------:R-:W-:Y:S05]  /*0bc0*/  BRA.U !UP0, `(.L_x_19) ;  /* 0x00000001080c7547 */ /* 0x000fea000b800000 */
[----:B------:R-:W-:Y:S01]  /*0bd0*/  UCGABAR_WAIT ;  /* 0x0000000000007dc7 */ /* 0x000fe20008000000 */
[----:B------:R-:W-:Y:S01]  /*0be0*/  CCTL.IVALL ;  /* 0x00000000ff00798f */ /* 0x000fe20002000000 */
[----:B------:R-:W-:Y:S05]  /*0bf0*/  BRA `(.L_x_20) ;  /* 0x0000000000047947 */ /* 0x000fea0003800000 */
.L_x_19:
[----:B------:R-:W-:Y:S06]  /*0c00*/  BAR.SYNC.DEFER_BLOCKING 0x0 ;  /* 0x0000000000007b1d */ /* 0x000fec0000010000 */
.L_x_20:
[----:B-12---:R-:W1:Y:S01]  /*0c10*/  LDC R0, c[0x0][0x388] ;  /* 0x0000e200ff007b82 */ /* 0x006e620000000800 */
[----:B------:R-:W2:Y:S01]  /*0c20*/  S2R R21, SR_LANEID ;  /* 0x0000000000157919 */ /* 0x000ea20000000000 */
[----:B------:R-:W-:Y:S02]  /*0c30*/  ISETP.NE.AND P0, PT, R4, RZ, PT ;  /* 0x000000ff0400720c */ /* 0x000fe40003f05270 */
[----:B-1----:R-:W-:-:S04]  /*0c40*/  IADD3 R0, PT, PT, R0, 0x7f, RZ ;  /* 0x0000007f00007810 */ /* 0x002fc80007ffe0ff */
[----:B------:R-:W-:-:S05]  /*0c50*/  SHF.R.U32.HI R20, RZ, 0x7, R0 ;  /* 0x00000007ff147819 */ /* 0x000fca0000011600 */
[----:B------:R-:W-:Y:S02]  /*0c60*/  IMAD R5, R20, 0x1a, RZ ;  /* 0x0000001a14057824 */ /* 0x000fe400078e02ff */
[----:B--2---:R-:W-:Y:S05]  /*0c70*/  @!P0 BRA `(.L_x_21) ;  /* 0x0000001000748947 */ /* 0x004fea0003800000 */
[----:B------:R-:W-:Y:S01]  /*0c80*/  ISETP.NE.AND P0, PT, R4, 0x1, PT ;  /* 0x000000010400780c */ /* 0x000fe20003f05270 */
[----:B------:R-:W1:-:S12]  /*0c90*/  S2UR UR5, SR_CgaCtaId ;  /* 0x00000000000579c3 */ /* 0x000e580000008800 */
[----:B------:R-:W-:Y:S05]  /*0ca0*/  @!P0 BRA `(.L_x_22) ;  /* 0x0000000400948947 */ /* 0x000fea0003800000 */
[----:B------:R-:W-:-:S13]  /*0cb0*/  ISETP.NE.AND P0, PT, R4, 0x2, PT ;  /* 0x000000020400780c */ /* 0x000fda0003f05270 */
[----:B------:R-:W-:Y:S05]  /*0cc0*/  @P0 BRA `(.L_x_23) ;  /* 0x0000001c00a00947 */ /* 0x000fea0003800000 */
[----:B------:R-:W2:Y:S02]  /*0cd0*/  S2UR UR4, SR_CTAID.X ;  /* 0x00000000000479c3 */ /* 0x000ea40000002500 */
[----:B--2---:R-:W-:-:S13]  /*0ce0*/  ISETP.LE.U32.AND P0, PT, R5, UR4, PT ;  /* 0x0000000405007c0c */ /* 0x004fda000bf03070 */
[----:B-1----:R-:W-:Y:S05]  /*0cf0*/  @P0 EXIT ;  /* 0x000000000000094d */ /* 0x002fea0003800000 */
[--C-:B------:R-:W-:Y:S01]  /*0d00*/  SHF.R.U32.HI R20, RZ, 0x3, R21.reuse ;  /* 0x00000003ff147819 */ /* 0x100fe20000011615 */
[----:B------:R-:W-:Y:S01]  /*0d10*/  ULOP3.LUT UR4, URZ, UR4, URZ, 0x33, !UPT ;  /* 0x00000004ff047292 */ /* 0x000fe2000f8e33ff */
[----:B------:R-:W-:Y:S02]  /*0d20*/  HFMA2 R15, -RZ, RZ, 0, 0 ;  /* 0x00000000ff0f7431 */ /* 0x000fe400000001ff */
[----:B------:R-:W-:Y:S01]  /*0d30*/  IMAD.MOV.U32 R16, RZ, RZ, RZ ;  /* 0x000000ffff107224 */ /* 0x000fe200078e00ff */
[C---:B------:R-:W-:Y:S01]  /*0d40*/  LOP3.LUT R6, R20.reuse, 0x1, RZ, 0x3c, !PT ;  /* 0x0000000114067812 */ /* 0x040fe200078e3cff */
[C---:B------:R-:W-:Y:S01]  /*0d50*/  IMAD.SHL.U32 R0, R20.reuse, 0x20, RZ ;  /* 0x0000002014007824 */ /* 0x040fe200078e00ff */
[C---:B------:R-:W-:Y:S01]  /*0d60*/  LOP3.LUT R18, R20.reuse, 0x2, RZ, 0x3c, !PT ;  /* 0x0000000214127812 */ /* 0x040fe200078e3cff */
[----:B------:R-:W-:Y:S01]  /*0d70*/  VIADD R25, R5, UR4 ;  /* 0x0000000405197c36 */ /* 0x000fe20008000000 */
[----:B------:R-:W-:Y:S01]  /*0d80*/  LOP3.LUT R4, R20, 0x3, RZ, 0x3c, !PT ;  /* 0x0000000314047812 */ /* 0x000fe200078e3cff */
[----:B------:R-:W-:Y:S01]  /*0d90*/  IMAD R20, R21, 0x4, R20 ;  /* 0x0000000415147824 */ /* 0x000fe200078e0214 */
[C---:B------:R-:W-:Y:S01]  /*0da0*/  LOP3.LUT R2, R0.reuse, 0x20, RZ, 0x3c, !PT ;  /* 0x0000002000027812 */ /* 0x040fe200078e3cff */
[----:B------:R-:W-:Y:S01]  /*0db0*/  IMAD.HI.U32 R25, R25, -0x3f03f03, RZ ;  /* 0xfc0fc0fd19197827 */ /* 0x000fe200078e00ff */
[C---:B------:R-:W-:Y:S01]  /*0dc0*/  LOP3.LUT R22, R0.reuse, 0x40, RZ, 0x3c, !PT ;  /* 0x0000004000167812 */ /* 0x040fe200078e3cff */
[----:B------:R-:W-:Y:S01]  /*0dd0*/  UMOV UR5, URZ ;  /* 0x000000ff00057c82 */ /* 0x000fe20008000000 */
[CC--:B------:R-:W-:Y:S01]  /*0de0*/  IADD3 R24, PT, PT, R0.reuse, R21.reuse, RZ ;  /* 0x0000001500187210 */ /* 0x0c0fe20007ffe0ff */
[C---:B------:R-:W-:Y:S01]  /*0df0*/  IMAD R19, R21.reuse, 0x4, R6 ;  /* 0x0000000415137824 */ /* 0x040fe200078e0206 */
[----:B------:R-:W-:Y:S01]  /*0e00*/  LOP3.LUT R0, R0, 0x60, RZ, 0x3c, !PT ;  /* 0x0000006000007812 */ /* 0x000fe200078e3cff */
[C---:B------:R-:W-:Y:S01]  /*0e10*/  IMAD R18, R21.reuse, 0x4, R18 ;  /* 0x0000000415127824 */ /* 0x040fe200078e0212 */
[----:B------:R-:W-:Y:S01]  /*0e20*/  LEA R17, R21, R4, 0x2 ;  /* 0x0000000415117211 */ /* 0x000fe200078e10ff */
[----:B------:R-:W-:Y:S01]  /*0e30*/  IMAD.IADD R23, R2, 0x1, R21 ;  /* 0x0000000102177824 */ /* 0x000fe200078e0215 */
[----:B------:R-:W-:Y:S01]  /*0e40*/  SHF.R.U32.HI R25, RZ, 0x7, R25 ;  /* 0x00000007ff197819 */ /* 0x000fe20000011619 */
[----:B------:R-:W-:Y:S01]  /*0e50*/  IMAD.IADD R22, R22, 0x1, R21 ;  /* 0x0000000116167824 */ /* 0x000fe200078e0215 */
[----:B------:R-:W-:-:S07]  /*0e60*/  IADD3 R21, PT, PT, R0, R21, RZ ;  /* 0x0000001500157210 */ /* 0x000fce0007ffe0ff */
.L_x_27:
[----:B-1----:R-:W1:Y:S01]  /*0e70*/  S2R R0, SR_CgaCtaId ;  /* 0x0000000000007919 */ /* 0x002e620000008800 */
[----:B------:R-:W-:Y:S01]  /*0e80*/  MOV R3, 0x400 ;  /* 0x0000040000037802 */ /* 0x000fe20000000f00 */
[----:B------:R-:W-:-:S03]  /*0e90*/  UMOV UR4, URZ ;  /* 0x000000ff00047c82 */ /* 0x000fc60008000000 */
[----:B-1----:R-:W-:-:S07]  /*0ea0*/  LEA R0, R0, R3, 0x18 ;  /* 0x0000000300007211 */ /* 0x002fce00078ec0ff */
.L_x_26:
[----:B-1----:R-:W-:Y:S01]  /*0eb0*/  LEA R2, R15, R0, 0x3 ;  /* 0x000000000f027211 */ /* 0x002fe200078e18ff */
[----:B------:R-:W-:Y:S01]  /*0ec0*/  ULOP3.LUT UP0, URZ, UR4, 0x3, URZ, 0xc0, !UPT ;  /* 0x0000000304ff7892 */ /* 0x000fe2000f80c0ff */
[----:B------:R-:W-:-:S04]  /*0ed0*/  SHF.L.U32 R5, R16, 0x1f, RZ ;  /* 0x0000001f10057819 */ /* 0x000fc800000006ff */
[----:B------:R-:W1:Y:S02]  /*0ee0*/  SYNCS.PHASECHK.TRANS64.TRYWAIT P0, [R2+URZ+0x34200], R5 ;  /* 0x03420005020075a7 */ /* 0x000e6400080011ff */
[----:B-1----:R-:W-:Y:S05]  /*0ef0*/  @!P0 BRA `(.L_x_24) ;  /* 0x0000003400848947 */ /* 0x002fea0003800000 */
.L_x_68:
[----:B------:R-:W-:Y:S05]  /*0f00*/  BRA.U UP0, `(.L_x_25) ;  /* 0x0000000100bc7547 */ /* 0x000fea000b800000 */
[C-C-:B------:R-:W-:Y:S02]  /*0f10*/  IMAD R26, R15.reuse, 0x200, R0.reuse ;  /* 0x000002000f1a7824 */ /* 0x140fe400078e0200 */
[----:B------:R-:W-:Y:S02]  /*0f20*/  IMAD R3, R15, 0x400, R0 ;  /* 0x000004000f037824 */ /* 0x000fe400078e0200 */
[--C-:B------:R-:W-:Y:S01]  /*0f30*/  IMAD R9, R24, 0x4, R26.reuse ;  /* 0x0000000418097824 */ /* 0x100fe200078e021a */
[-C--:B------:R-:W-:Y:S01]  /*0f40*/  LEA R8, R23, R26.reuse, 0x2 ;  /* 0x0000001a17087211 */ /* 0x080fe200078e10ff */
[--C-:B------:R-:W-:Y:S01]  /*0f50*/  IMAD R29, R22, 0x4, R26.reuse ;  /* 0x00000004161d7824 */ /* 0x100fe200078e021a */
[-C--:B------:R-:W-:Y:S01]  /*0f60*/  LEA R27, R21, R26.reuse, 0x2 ;  /* 0x0000001a151b7211 */ /* 0x080fe200078e10ff */
[--C-:B-1----:R-:W-:Y:S01]  /*0f70*/  IMAD R5, R19, 0x4, R26.reuse ;  /* 0x0000000413057824 */ /* 0x102fe200078e021a */
[-C--:B------:R-:W-:Y:S01]  /*0f80*/  LEA R6, R20, R26.reuse, 0x2 ;  /* 0x0000001a14067211 */ /* 0x080fe200078e10ff */
[----:B------:R-:W1:Y:S01]  /*0f90*/  LDS R9, [R9+0x31800] ;  /* 0x0318000009097984 */ /* 0x000e620000000800 */
[----:B------:R-:W-:Y:S01]  /*0fa0*/  LEA R4, R18, R26, 0x2 ;  /* 0x0000001a12047211 */ /* 0x000fe200078e10ff */
[----:B------:R-:W-:Y:S01]  /*0fb0*/  IMAD R26, R17, 0x4, R26 ;  /* 0x00000004111a7824 */ /* 0x000fe200078e021a */
[-C--:B------:R-:W-:Y:S01]  /*0fc0*/  LEA R14, R24, R3.reuse, 0x2 ;  /* 0x00000003180e7211 */ /* 0x080fe200078e10ff */
[----:B------:R-:W2:Y:S01]  /*0fd0*/  LDS R8, [R8+0x31800] ;  /* 0x0318000008087984 */ /* 0x000ea20000000800 */
[--C-:B------:R-:W-:Y:S01]  /*0fe0*/  IMAD R11, R23, 0x4, R3.reuse ;  /* 0x00000004170b7824 */ /* 0x100fe200078e0203 */
[----:B------:R-:W-:Y:S01]  /*0ff0*/  LEA R10, R22, R3, 0x2 ;  /* 0x00000003160a7211 */ /* 0x000fe200078e10ff */
[----:B------:R-:W-:Y:S01]  /*1000*/  IMAD R7, R21, 0x4, R3 ;  /* 0x0000000415077824 */ /* 0x000fe200078e0203 */
[----:B------:R-:W3:Y:S04]  /*1010*/  LDS R29, [R29+0x31800] ;  /* 0x031800001d1d7984 */ /* 0x000ee80000000800 */
[----:B------:R-:W4:Y:S01]  /*1020*/  LDS R27, [R27+0x31800] ;  /* 0x031800001b1b7984 */ /* 0x000f220000000800 */
[----:B------:R-:W-:-:S03]  /*1030*/  NOP ;  /* 0x0000000000007918 */ /* 0x000fc60000000000 */
[----:B-1----:R1:W-:Y:S04]  /*1040*/  STS [R6+0x31800], R9 ;  /* 0x0318000906007388 */ /* 0x0023e80000000800 */
[----:B--2---:R2:W-:Y:S04]  /*1050*/  STS [R5+0x31800], R8 ;  /* 0x0318000805007388 */ /* 0x0045e80000000800 */
[----:B---3--:R3:W-:Y:S04]  /*1060*/  STS [R4+0x31800], R29 ;  /* 0x0318001d04007388 */ /* 0x0087e80000000800 */
[----:B----4-:R-:W-:Y:S04]  /*1070*/  STS [R26+0x31800], R27 ;  /* 0x0318001b1a007388 */ /* 0x010fe80000000800 */
[----:B------:R-:W4:Y:S04]  /*1080*/  LDS R13, [R14+0x32600] ;  /* 0x032600000e0d7984 */ /* 0x000f280000000800 */
[----:B------:R-:W5:Y:S04]  /*1090*/  LDS R12, [R11+0x32600] ;  /* 0x032600000b0c7984 */ /* 0x000f680000000800 */
[----:B------:R-:W5:Y:S01]  /*10a0*/  LDS R9, [R10+0x32600] ;  /* 0x032600000a097984 */ /* 0x000f620000000800 */
[----:B-1----:R-:W-:-:S03]  /*10b0*/  LEA R6, R20, R3, 0x2 ;  /* 0x0000000314067211 */ /* 0x002fc600078e10ff */
[----:B------:R-:W1:Y:S01]  /*10c0*/  LDS R8, [R7+0x32600] ;  /* 0x0326000007087984 */ /* 0x000e620000000800 */
[----:B--2---:R-:W-:Y:S01]  /*10d0*/  IMAD R5, R19, 0x4, R3 ;  /* 0x0000000413057824 */ /* 0x004fe200078e0203 */
[----:B------:R-:W-:Y:S01]  /*10e0*/  NOP ;  /* 0x0000000000007918 */ /* 0x000fe20000000000 */
[-C--:B---3--:R-:W-:Y:S02]  /*10f0*/  LEA R4, R18, R3.reuse, 0x2 ;  /* 0x0000000312047211 */ /* 0x088fe400078e10ff */
[----:B------:R-:W-:Y:S01]  /*1100*/  LEA R3, R17, R3, 0x2 ;  /* 0x0000000311037211 */ /* 0x000fe200078e10ff */
[----:B----4-:R-:W-:Y:S04]  /*1110*/  STS [R6+0x32600], R13 ;  /* 0x0326000d06007388 */ /* 0x010fe80000000800 */
[----:B-----5:R-:W-:Y:S04]  /*1120*/  STS [R5+0x32600], R12 ;  /* 0x0326000c05007388 */ /* 0x020fe80000000800 */
[----:B------:R-:W-:Y:S04]  /*1130*/  STS [R4+0x32600], R9 ;  /* 0x0326000904007388 */ /* 0x000fe80000000800 */
[----:B-1----:R-:W-:Y:S04]  /*1140*/  STS [R3+0x32600], R8 ;  /* 0x0326000803007388 */ /* 0x002fe80000000800 */
[----:B------:R-:W1:Y:S04]  /*1150*/  LDS R27, [R14+0x32800] ;  /* 0x032800000e1b7984 */ /* 0x000e680000000800 */
[----:B------:R-:W2:Y:S04]  /*1160*/  LDS R26, [R11+0x32800] ;  /* 0x032800000b1a7984 */ /* 0x000ea80000000800 */
[----:B------:R-:W3:Y:S04]  /*1170*/  LDS R29, [R10+0x32800] ;  /* 0x032800000a1d7984 */ /* 0x000ee80000000800 */
[----:B------:R-:W4:Y:S01]  /*1180*/  LDS R28, [R7+0x32800] ;  /* 0x03280000071c7984 */ /* 0x000f220000000800 */
[----:B------:R-:W-:-:S03]  /*1190*/  NOP ;  /* 0x0000000000007918 */ /* 0x000fc60000000000 */
[----:B-1----:R5:W-:Y:S04]  /*11a0*/  STS [R6+0x32800], R27 ;  /* 0x0328001b06007388 */ /* 0x002be80000000800 */
[----:B--2---:R5:W-:Y:S04]  /*11b0*/  STS [R5+0x32800], R26 ;  /* 0x0328001a05007388 */ /* 0x004be80000000800 */
[----:B---3--:R5:W-:Y:S04]  /*11c0*/  STS [R4+0x32800], R29 ;  /* 0x0328001d04007388 */ /* 0x008be80000000800 */
[----:B----4-:R5:W-:Y:S01]  /*11d0*/  STS [R3+0x32800], R28 ;  /* 0x0328001c03007388 */ /* 0x010be20000000800 */
[----:B------:R1:W-:Y:S06]  /*11e0*/  MEMBAR.ALL.CTA ;  /* 0x0000000000007992 */ /* 0x0003ec0000008000 */
[----:B-1----:R-:W2:Y:S02]  /*11f0*/  FENCE.VIEW.ASYNC.S ;  /* 0x00000000000073c6 */ /* 0x002ea40000000000 */
.L_x_25:
[----:B-1----:R-:W-:Y:S01]  /*1200*/  VIADD R2, R2, 0x34270 ;  /* 0x0003427002027836 */ /* 0x002fe20000000000 */
[C---:B------:R-:W-:Y:S01]  /*1210*/  ISETP.NE.AND P0, PT, R15.reuse, 0x6, PT ;  /* 0x000000060f00780c */ /* 0x040fe20003f05270 */
[----:B------:R-:W-:Y:S01]  /*1220*/  VIADD R15, R15, 0x1 ;  /* 0x000000010f0f7836 */ /* 0x000fe20000000000 */
[----:B------:R-:W-:Y:S02]  /*1230*/  UIADD3 UR4, UPT, UPT, UR4, 0x1, URZ ;  /* 0x0000000104047890 */ /* 0x000fe4000fffe0ff */
[----:B------:R-:W-:Y:S02]  /*1240*/  PRMT R2, RZ, 0x654, R2 ;  /* 0x00000654ff027816 */ /* 0x000fe40000000002 */
[----:B------:R-:W-:Y:S01]  /*1250*/  SEL R15, R15, RZ, P0 ;  /* 0x000000ff0f0f7207 */ /* 0x000fe20000000000 */
[----:B------:R-:W-:Y:S01]  /*1260*/  UISETP.NE.AND UP0, UPT, UR4, 0x38, UPT ;  /* 0x000000380400788c */ /* 0x000fe2000bf05270 */
[----:B--2---:R1:W-:Y:S02]  /*1270*/  SYNCS.ARRIVE.TRANS64.RED.A1T0 RZ, [R2+URZ], RZ ;  /* 0x000000ff02ff79a7 */ /* 0x0043e400081004ff */
[----:B------:R-:W-:-:S04]  /*1280*/  ISETP.NE.AND P0, PT, R15, RZ, PT ;  /* 0x000000ff0f00720c */ /* 0x000fc80003f05270 */
[----:B-----5:R-:W-:-:S04]  /*1290*/  SEL R3, RZ, 0x1, P0 ;  /* 0x00000001ff037807 */ /* 0x020fc80000000000 */
[----:B------:R-:W-:Y:S01]  /*12a0*/  LOP3.LUT R16, R16, R3, RZ, 0x3c, !PT ;  /* 0x0000000310107212 */ /* 0x000fe200078e3cff */
[----:B------:R-:W-:Y:S06]  /*12b0*/  BRA.U UP0, `(.L_x_26) ;  /* 0xfffffff900fc7547 */ /* 0x000fec000b83ffff */
[----:B------:R-:W-:-:S13]  /*12c0*/  ISETP.NE.AND P0, PT, R25, UR5, PT ;  /* 0x0000000519007c0c */ /* 0x000fda000bf05270 */
[----:B------:R-:W-:Y:S05]  /*12d0*/  @!P0 EXIT ;  /* 0x000000000000894d */ /* 0x000fea0003800000 */
[----:B------:R-:W-:Y:S01]  /*12e0*/  UIADD3 UR5, UPT, UPT, UR5, 0x1, URZ ;  /* 0x0000000105057890 */ /* 0x000fe2000fffe0ff */
[----:B------:R-:W-:Y:S05]  /*12f0*/  BRA `(.L_x_27) ;  /* 0xfffffff800dc7947 */ /* 0x000fea000383ffff */
.L_x_22:
[----:B-1----:R-:W-:-:S09]  /*1300*/  UISETP.NE.AND UP0, UPT, UR5, URZ, UPT ;  /* 0x000000ff0500728c */ /* 0x002fd2000bf05270 */
[----:B------:R-:W-:Y:S05]  /*1310*/  BRA.U UP0, `(.L_x_23) ;  /* 0x00000019000c7547 */ /* 0x000fea000b800000 */
[----:B------:R-:W1:Y:S01]  /*1320*/  S2UR UR4, SR_CTAID.X ;  /* 0x00000000000479c3 */ /* 0x000e620000002500 */
[----:B------:R-:W-:Y:S01]  /*1330*/  UMOV UR9, 0x400 ;  /* 0x0000040000097882 */ /* 0x000fe20000000000 */
[----:B------:R-:W-:Y:S01]  /*1340*/  ISETP.GE.U32.AND P1, PT, R21, 0x7, PT ;  /* 0x000000071500780c */ /* 0x000fe20003f26070 */
[----:B------:R-:W-:Y:S01]  /*1350*/  ULEA UR9, UR5, UR9, 0x18 ;  /* 0x0000000905097291 */ /* 0x000fe2000f8ec0ff */
[----:B------:R-:W-:-:S03]  /*1360*/  IMAD.MOV.U32 R0, RZ, RZ, -0x1 ;  /* 0xffffffffff007424 */ /* 0x000fc600078e00ff */
[----:B------:R-:W-:Y:S02]  /*1370*/  UIADD3 UR5, UPT, UPT, UR9, 0x20000, URZ ;  /* 0x0002000009057890 */ /* 0x000fe4000fffe0ff */
[----:B------:R-:W-:Y:S02]  /*1380*/  UIADD3 UR6, UPT, UPT, UR9, 0x4000, URZ ;  /* 0x0000400009067890 */ /* 0x000fe4000fffe0ff */
[----:B------:R-:W-:Y:S02]  /*1390*/  USHF.R.U32.HI UR5, URZ, 0x4, UR5 ;  /* 0x00000004ff057899 */ /* 0x000fe40008011605 */
[----:B------:R-:W-:Y:S02]  /*13a0*/  USHF.R.U32.HI UR6, URZ, 0x4, UR6 ;  /* 0x00000004ff067899 */ /* 0x000fe40008011606 */
[----:B------:R-:W-:Y:S02]  /*13b0*/  ULOP3.LUT UR5, UR5, 0x3fc0, URZ, 0xc0, !UPT ;  /* 0x00003fc005057892 */ /* 0x000fe4000f8ec0ff */
[----:B------:R-:W-:-:S04]  /*13c0*/  ULOP3.LUT UR6, UR6, 0x3fc0, URZ, 0xc0, !UPT ;  /* 0x00003fc006067892 */ /* 0x000fc8000f8ec0ff */
[----:B------:R-:W-:Y:S02]  /*13d0*/  IMAD.U32 R2, RZ, RZ, UR5 ;  /* 0x00000005ff027e24 */ /* 0x000fe4000f8e00ff */
[----:B------:R-:W-:Y:S02]  /*13e0*/  LEA R3, R21, UR6, 0xa ;  /* 0x0000000615037c11 */ /* 0x000fe4000f8e50ff */
[----:B-1----:R-:W-:Y:S01]  /*13f0*/  ISETP.LE.U32.AND P0, PT, R5, UR4, PT ;  /* 0x0000000405007c0c */ /* 0x002fe2000bf03070 */
[----:B------:R-:W-:Y:S01]  /*1400*/  IMAD R2, R21, 0x280, R2 ;  /* 0x0000028015027824 */ /* 0x000fe200078e0202 */
[----:B------:R-:W-:-:S04]  /*1410*/  SEL R3, R3, RZ, !P1 ;  /* 0x000000ff03037207 */ /* 0x000fc80004800000 */
[----:B------:R-:W-:-:S07]  /*1420*/  SEL R2, R2, RZ, !P1 ;  /* 0x000000ff02027207 */ /* 0x000fce0004800000 */
[----:B------:R-:W-:Y:S05]  /*1430*/  @P0 BRA `(.L_x_28) ;  /* 0x00000008004c0947 */ /* 0x000fea0003800000 */
[----:B------:R-:W-:Y:S01]  /*1440*/  LOP3.LUT R0, RZ, UR4, RZ, 0x33, !PT ;  /* 0x00000004ff007c12 */ /* 0x000fe2000f8e33ff */
[----:B------:R-:W-:Y:S01]  /*1450*/  HFMA2 R6, -RZ, RZ, 0, 0 ;  /* 0x00000000ff067431 */ /* 0x000fe200000001ff */
[----:B------:R-:W-:Y:S01]  /*1460*/  UMOV UR18, URZ ;  /* 0x000000ff00127c82 */ /* 0x000fe20008000000 */
[----:B------:R-:W-:Y:S01]  /*1470*/  UMOV UR14, URZ ;  /* 0x000000ff000e7c82 */ /* 0x000fe20008000000 */
[----:B------:R-:W-:Y:S01]  /*1480*/  UMOV UR6, 0x140 ;  /* 0x0000014000067882 */ /* 0x000fe20000000000 */
[----:B------:R-:W-:Y:S01]  /*1490*/  IMAD.IADD R0, R5, 0x1, R0 ;  /* 0x0000000105007824 */ /* 0x000fe200078e0200 */
[----:B------:R-:W-:Y:S01]  /*14a0*/  UMOV UR7, 0x144 ;  /* 0x0000014400077882 */ /* 0x000fe20000000000 */
[----:B------:R-:W-:Y:S01]  /*14b0*/  UMOV UR4, 0x140 ;  /* 0x0000014000047882 */ /* 0x000fe20000000000 */
[----:B------:R-:W-:Y:S01]  /*14c0*/  UMOV UR5, 0x144 ;  /* 0x0000014400057882 */ /* 0x000fe20000000000 */
[----:B------:R-:W-:-:S05]  /*14d0*/  IMAD.HI.U32 R0, R0, -0x3f03f03, RZ ;  /* 0xfc0fc0fd00007827 */ /* 0x000fca00078e00ff */
[----:B------:R-:W-:-:S07]  /*14e0*/  SHF.R.U32.HI R0, RZ, 0x7, R0 ;  /* 0x00000007ff007819 */ /* 0x000fce0000011600 */
.L_x_35:
[----:B------:R-:W-:Y:S02]  /*14f0*/  USHF.R.U32.HI UR10, URZ, 0x1, UR18 ;  /* 0x00000001ff0a7899 */ /* 0x000fe40008011612 */
[----:B--2---:R-:W-:Y:S02]  /*1500*/  USHF.L.U32 UR8, UR18, 0x3, URZ ;  /* 0x0000000312087899 */ /* 0x004fe400080006ff */
[----:B------:R-:W-:Y:S02]  /*1510*/  ULOP3.LUT UR10, UR10, 0x1, URZ, 0xc, !UPT ;  /* 0x000000010a0a7892 */ /* 0x000fe4000f8e0cff */
[----:B------:R-:W-:Y:S02]  /*1520*/  ULOP3.LUT UR8, UR8, 0x8, URZ, 0xc0, !UPT ;  /* 0x0000000808087892 */ /* 0x000fe4000f8ec0ff */
[----:B------:R-:W-:Y:S02]  /*1530*/  USHF.L.U32 UR10, UR10, 0x1f, URZ ;  /* 0x0000001f0a0a7899 */ /* 0x000fe400080006ff */
[----:B------:R-:W-:-:S02]  /*1540*/  ULOP3.LUT UR13, UR18, 0x1, URZ, 0xc0, !UPT ;  /* 0x00000001120d7892 */ /* 0x000fc4000f8ec0ff */
[----:B------:R-:W-:Y:S01]  /*1550*/  IMAD.U32 R4, RZ, RZ, UR8 ;  /* 0x00000008ff047e24 */ /* 0x000fe2000f8e00ff */
[----:B------:R-:W-:Y:S01]  /*1560*/  UIADD3 UR8, UPT, UPT, UR9, UR8, URZ ;  /* 0x0000000809087290 */ /* 0x000fe2000fffe0ff */
[----:B------:R-:W-:Y:S01]  /*1570*/  MOV R5, UR10 ;  /* 0x0000000a00057c02 */ /* 0x000fe20008000f00 */
[----:B------:R-:W-:Y:S01]  /*1580*/  UMOV UR11, UR18 ;  /* 0x00000012000b7c82 */ /* 0x000fe20008000000 */
[----:B------:R-:W-:Y:S01]  /*1590*/  UIADD3 UR18, UPT, UPT, UR18, 0x1, URZ ;  /* 0x0000000112127890 */ /* 0x000fe2000fffe0ff */
[----:B------:R-:W-:Y:S01]  /*15a0*/  ISETP.NE.AND P0, PT, R0, UR11, PT ;  /* 0x0000000b00007c0c */ /* 0x000fe2000bf05270 */
[----:B------:R-:W1:Y:S01]  /*15b0*/  SYNCS.PHASECHK.TRANS64.TRYWAIT P1, [R4+UR9+0x342b8], R5 ;  /* 0x0342b805040075a7 */ /* 0x000e620008021109 */
[----:B------:R-:W-:Y:S02]  /*15c0*/  UIMAD UR13, UR13, 0xa0, URZ ;  /* 0x000000a00d0d78a4 */ /* 0x000fe4000f8e02ff */
[----:B------:R-:W-:Y:S01]  /*15d0*/  UIADD3 UR12, UPT, UPT, UR8, 0x342a8, URZ ;  /* 0x000342a8080c7890 */ /* 0x000fe2000fffe0ff */
[----:B-1----:R-:W-:Y:S11]  /*15e0*/  @!P1 BRA `(.L_x_29) ;  /* 0x0000002c00e09947 */ /* 0x002ff60003800000 */
.L_x_70:
[----:B------:R-:W-:Y:S01]  /*15f0*/  NOP ;  /* 0x0000000000007918 */ /* 0x000fe20000000000 */
[----:B------:R-:W-:-:S05]  /*1600*/  UMOV UR17, URZ ;  /* 0x000000ff00117c82 */ /* 0x000fca0008000000 */
.L_x_34:
[----:B------:R-:W-:Y:S01]  /*1610*/  ULEA UR11, UR14, UR9, 0x3 ;  /* 0x000000090e0b7291 */ /* 0x000fe2000f8e18ff */
[----:B-1----:R-:W-:Y:S01]  /*1620*/  SHF.L.U32 R9, R6, 0x1f, RZ ;  /* 0x0000001f06097819 */ /* 0x002fe200000006ff */
[----:B------:R-:W-:Y:S01]  /*1630*/  ULOP3.LUT UP0, UR15, UR17, 0x2, URZ, 0xc0, !UPT ;  /* 0x00000002110f7892 */ /* 0x000fe2000f80c0ff */
[----:B------:R-:W-:Y:S06]  /*1640*/  MOV R4, UR14 ;  /* 0x0000000e00047c02 */ /* 0x000fec0008000f00 */
[----:B------:R-:W1:Y:S02]  /*1650*/  SYNCS.PHASECHK.TRANS64.TRYWAIT P1, [UR11+0x34270], R9 ;  /* 0x03427009ff0075a7 */ /* 0x000e64000802110b */
[----:B-12---:R-:W-:Y:S05]  /*1660*/  @!P1 BRA `(.L_x_30) ;  /* 0x0000002c00e09947 */ /* 0x006fea0003800000 */
.L_x_72:
[----:B------:R-:W-:Y:S01]  /*1670*/  NOP ;  /* 0x0000000000007918 */ /* 0x000fe20000000000 */
[----:B------:R-:W-:Y:S05]  /*1680*/  BRA.U UP0, `(.L_x_31) ;  /* 0x0000000100487547 */ /* 0x000fea000b800000 */
[----:B------:R-:W-:Y:S02]  /*1690*/  ULEA UR16, UR14, UR9, 0x9 ;  /* 0x000000090e107291 */ /* 0x000fe4000f8e48ff */
[----:B------:R-:W-:Y:S02]  /*16a0*/  ULEA UR8, UR14, UR9, 0xa ;  /* 0x000000090e087291 */ /* 0x000fe4000f8e50ff */
[----:B------:R-:W-:Y:S02]  /*16b0*/  UIADD3 UR16, UPT, UPT, UR16, 0x31800, URZ ;  /* 0x0003180010107890 */ /* 0x000fe4000fffe0ff */
[----:B------:R-:W-:Y:S02]  /*16c0*/  UIADD3 UR10, UPT, UPT, UR8, 0x32600, URZ ;  /* 0x00032600080a7890 */ /* 0x000fe4000fffe0ff */
[----:B------:R-:W-:Y:S02]  /*16d0*/  UIADD3 UR8, UPT, UPT, UR8, 0x32800, URZ ;  /* 0x0003280008087890 */ /* 0x000fe4000fffe0ff */
[----:B------:R-:W-:Y:S02]  /*16e0*/  USHF.R.U32.HI UR16, URZ, 0x4, UR16 ;  /* 0x00000004ff107899 */ /* 0x000fe40008011610 */
[----:B------:R-:W-:Y:S02]  /*16f0*/  USHF.R.U32.HI UR10, URZ, 0x4, UR10 ;  /* 0x00000004ff0a7899 */ /* 0x000fe4000801160a */
[----:B------:R-:W-:Y:S02]  /*1700*/  USHF.R.U32.HI UR8, URZ, 0x4, UR8 ;  /* 0x00000004ff087899 */ /* 0x000fe40008011608 */
[----:B------:R-:W-:Y:S02]  /*1710*/  ULOP3.LUT UR20, UR16, 0x3fe0, URZ, 0xc0, !UPT ;  /* 0x00003fe010147892 */ /* 0x000fe4000f8ec0ff */
[----:B------:R-:W-:Y:S02]  /*1720*/  ULOP3.LUT UR22, UR10, 0x3fe0, URZ, 0xc0, !UPT ;  /* 0x00003fe00a167892 */ /* 0x000fe4000f8ec0ff */
[----:B------:R-:W-:Y:S01]  /*1730*/  ULOP3.LUT UR24, UR8, 0x3fc0, URZ, 0xc0, !UPT ;  /* 0x00003fc008187892 */ /* 0x000fe2000f8ec0ff */
[----:B------:R-:W-:Y:S01]  /*1740*/  UMOV UR21, 0x4008 ;  /* 0x0000400800157882 */ /* 0x000fe20000000000 */
[----:B------:R-:W-:Y:S01]  /*1750*/  UMOV UR23, 0x4008 ;  /* 0x0000400800177882 */ /* 0x000fe20000000000 */
[----:B------:R-:W-:Y:S02]  /*1760*/  UMOV UR25, 0x4008 ;  /* 0x0000400800197882 */ /* 0x000fe40000000000 */
[----:B------:R2:W-:Y:S02]  /*1770*/  UTCCP.T.S.2CTA.4x32dp128bit tmem[0x140], gdesc[UR20] ;  /* 0x00014014ff0079e7 */ /* 0x0005e40009300000 */
[----:B------:R2:W-:Y:S02]  /*1780*/  UTCCP.T.S.2CTA.4x32dp128bit tmem[0x144], gdesc[UR22] ;  /* 0x00014416ff0079e7 */ /* 0x0005e40009300000 */
[----:B------:R2:W-:Y:S01]  /*1790*/  UTCCP.T.S.2CTA.4x32dp128bit tmem[0x148], gdesc[UR24] ;  /* 0x00014818ff0079e7 */ /* 0x0005e20009300000 */
[----:B------:R-:W-:Y:S02]  /*17a0*/  NOP ;  /* 0x0000000000007918 */ /* 0x000fe40000000000 */
.L_x_31:
[----:B------:R-:W-:Y:S01]  /*17b0*/  UISETP.NE.AND UP0, UPT, UR14, 0x6, UPT ;  /* 0x000000060e00788c */ /* 0x000fe2000bf05270 */
[----:B-1----:R-:W-:Y:S01]  /*17c0*/  SHFL.IDX PT, R5, R3, R4, 0x1f ;  /* 0x00001f0403057589 */ /* 0x002fe200000e0000 */
[----:B------:R-:W-:Y:S01]  /*17d0*/  UIADD3 UR10, UPT, UPT, UR14, 0x1, URZ ;  /* 0x000000010e0a7890 */ /* 0x000fe2000fffe0ff */
[----:B------:R-:W-:Y:S03]  /*17e0*/  NOP ;  /* 0x0000000000007918 */ /* 0x000fe60000000000 */
[----:B------:R-:W-:Y:S03]  /*17f0*/  USEL UR10, UR10, URZ, UP0 ;  /* 0x000000ff0a0a7287 */ /* 0x000fe60008000000 */
[----:B------:R-:W1:Y:S01]  /*1800*/  SHFL.IDX PT, R7, R2, R4, 0x1f ;  /* 0x00001f0402077589 */ /* 0x000e6200000e0000 */
[----:B------:R-:W-:Y:S02]  /*1810*/  USHF.L.U32 UR16, UR15, 0x4, URZ ;  /* 0x000000040f107899 */ /* 0x000fe400080006ff */
[----:B------:R-:W-:Y:S02]  /*1820*/  ULEA UR14, UR10, UR9, 0x3 ;  /* 0x000000090a0e7291 */ /* 0x000fe4000f8e18ff */
[----:B------:R-:W-:Y:S01]  /*1830*/  ULEA UR15, UR15, 0x10a8, 0xd ;  /* 0x000010a80f0f7891 */ /* 0x000fe2000f8e68ff */
[----:B------:R-:W-:Y:S01]  /*1840*/  ISETP.NE.AND P1, PT, RZ, UR10, PT ;  /* 0x0000000aff007c0c */ /* 0x000fe2000bf25270 */
[----:B------:R-:W-:Y:S02]  /*1850*/  UISETP.NE.AND UP0, UPT, UR17, URZ, UPT ;  /* 0x000000ff1100728c */ /* 0x000fe4000bf05270 */
[----:B------:R-:W-:Y:S02]  /*1860*/  UPRMT UR29, UR16, 0x5410, UR15 ;  /* 0x00005410101d7896 */ /* 0x000fe4000800000f */
[----:B------:R-:W-:Y:S01]  /*1870*/  UIADD3 UR11, UPT, UPT, UR11, 0x34238, URZ ;  /* 0x000342380b0b7890 */ /* 0x000fe2000fffe0ff */
[----:B------:R-:W-:Y:S01]  /*1880*/  UMOV UR28, URZ ;  /* 0x000000ff001c7c82 */ /* 0x000fe20008000000 */
[----:B--2---:R-:W-:Y:S01]  /*1890*/  UMOV UR23, 0x40004040 ;  /* 0x4000404000177882 */ /* 0x004fe20000000000 */
[----:B------:R-:W-:Y:S01]  /*18a0*/  UMOV UR21, 0x40004040 ;  /* 0x4000404000157882 */ /* 0x000fe20000000000 */
[----:B------:R-:W-:Y:S01]  /*18b0*/  UMOV UR27, 0x40004040 ;  /* 0x40004040001b7882 */ /* 0x000fe20000000000 */
[----:B------:R-:W-:Y:S01]  /*18c0*/  UMOV UR25, 0x40004040 ;  /* 0x4000404000197882 */ /* 0x000fe20000000000 */
[----:B------:R-:W-:Y:S01]  /*18d0*/  UMOV UR33, 0x40004040 ;  /* 0x4000404000217882 */ /* 0x000fe20000000000 */
[----:B------:R-:W-:Y:S01]  /*18e0*/  UMOV UR31, 0x40004040 ;  /* 0x40004040001f7882 */ /* 0x000fe20000000000 */
[----:B------:R-:W-:Y:S01]  /*18f0*/  UMOV UR37, 0x40004040 ;  /* 0x4000404000257882 */ /* 0x000fe20000000000 */
[----:B------:R-:W-:Y:S01]  /*1900*/  UMOV UR35, 0x40004040 ;  /* 0x4000404000237882 */ /* 0x000fe20000000000 */
[----:B------:R-:W-:Y:S01]  /*1910*/  UMOV UR8, 0x3 ;  /* 0x0000000300087882 */ /* 0x000fe20000000000 */
[----:B-1----:R-:W-:Y:S01]  /*1920*/  R2UR UR20, R7 ;  /* 0x00000000071472ca */ /* 0x002fe200000e0000 */
[----:B------:R-:W-:Y:S01]  /*1930*/  IMAD.U32 R4, RZ, RZ, UR10 ;  /* 0x0000000aff047e24 */ /* 0x000fe2000f8e00ff */
[----:B------:R-:W-:Y:S02]  /*1940*/  R2UR UR22, R5 ;  /* 0x00000000051672ca */ /* 0x000fe400000e0000 */
[----:B------:R-:W-:Y:S04]  /*1950*/  SEL R5, RZ, 0x1, P1 ;  /* 0x00000001ff057807 */ /* 0x000fe80000800000 */
[----:B------:R-:W-:Y:S05]  /*1960*/  LOP3.LUT R6, R6, R5, RZ, 0x3c, !PT ;  /* 0x0000000506067212 */ /* 0x000fea00078e3cff */
[----:B------:R-:W-:Y:S01]  /*1970*/  UIADD3 UR24, UPT, UPT, UR20, 0x2, URZ ;  /* 0x0000000214187890 */ /* 0x000fe2000fffe0ff */
[----:B------:R-:W-:Y:S01]  /*1980*/  IMAD.U32 R9, R6, -0x80000000, RZ ;  /* 0x8000000006097824 */ /* 0x000fe200078e00ff */
[----:B------:R-:W-:Y:S01]  /*1990*/  UIADD3 UR26, UPT, UPT, UR22, 0x2, URZ ;  /* 0x00000002161a7890 */ /* 0x000fe2000fffe0ff */
[----:B------:R1:W-:Y:S01]  /*19a0*/  UTCQMMA.2CTA gdesc[UR22], gdesc[UR20], tmem[UR13], tmem[UR28], idesc[UR29], tmem[UR6], UP0 ;  /* 0x00061c1416007dea */ /* 0x0003e2000820030d */
[----:B------:R-:W-:Y:S02]  /*19b0*/  UIADD3 UR32, UPT, UPT, UR22, 0x4, URZ ;  /* 0x0000000416207890 */ /* 0x000fe4000fffe0ff */
[----:B------:R-:W-:Y:S02]  /*19c0*/  UIADD3 UR30, UPT, UPT, UR20, 0x4, URZ ;  /* 0x00000004141e7890 */ /* 0x000fe4000fffe0ff */
[----:B------:R-:W-:Y:S02]  /*19d0*/  UIADD3 UR36, UPT, UPT, UR22, 0x6, URZ ;  /* 0x0000000616247890 */ /* 0x000fe4000fffe0ff */
[----:B------:R-:W-:Y:S01]  /*19e0*/  UIADD3 UR34, UPT, UPT, UR20, 0x6, URZ ;  /* 0x0000000614227890 */ /* 0x000fe2000fffe0ff */
[----:B------:R1:W-:Y:S04]  /*19f0*/  UTCQMMA.2CTA gdesc[UR26], gdesc[UR24], tmem[UR13], tmem[UR28], idesc[UR29], tmem[UR6], UPT ;  /* 0x00061c181a007dea */ /* 0x0003e8000ba0030d */
[----:B------:R1:W-:Y:S04]  /*1a00*/  UTCQMMA.2CTA gdesc[UR32], gdesc[UR30], tmem[UR13], tmem[UR28], idesc[UR29], tmem[UR6], UPT ;  /* 0x00061c1e20007dea */ /* 0x0003e8000ba0030d */
[----:B------:R1:W-:Y:S01]  /*1a10*/  UTCQMMA.2CTA gdesc[UR36], gdesc[UR34], tmem[UR13], tmem[UR28], idesc[UR29], tmem[UR6], UPT ;  /* 0x00061c2224007dea */ /* 0x0003e2000ba0030d */
[----:B------:R1:W-:Y:S01]  /*1a20*/  UTCBAR.2CTA.MULTICAST [UR11], URZ, UR8 ;  /* 0x000000ff0b0073e9 */ /* 0x0003e20008200808 */
[----:B------:R-:W2:Y:S02]  /*1a30*/  SYNCS.PHASECHK.TRANS64.TRYWAIT P1, [UR14+0x34270], R9 ;  /* 0x03427009ff0075a7 */ /* 0x000ea4000802110e */
[----:B-12---:R-:W-:Y:S05]  /*1a40*/  @!P1 BRA `(.L_x_32) ;  /* 0x0000002c00049947 */ /* 0x006fea0003800000 */
.L_x_74:
[----:B------:R-:W-:Y:S01]  /*1a50*/  UIADD3 UR11, UPT, UPT, UR17, 0x1, URZ ;  /* 0x00000001110b7890 */ /* 0x000fe2000fffe0ff */
[----:B-1----:R-:W1:Y:S01]  /*1a60*/  SHFL.IDX PT, R5, R3, R4, 0x1f ;  /* 0x00001f0403057589 */ /* 0x002e6200000e0000 */
[----:B------:R-:W-:Y:S02]  /*1a70*/  UIADD3 UR14, UPT, UPT, UR14, 0x34238, URZ ;  /* 0x000342380e0e7890 */ /* 0x000fe4000fffe0ff */
[----:B------:R-:W-:Y:S05]  /*1a80*/  USHF.L.U32 UR15, UR11, 0xd, URZ ;  /* 0x0000000d0b0f7899 */ /* 0x000fea00080006ff */
[----:B------:R-:W2:Y:S01]  /*1a90*/  SHFL.IDX PT, R7, R2, R4, 0x1f ;  /* 0x00001f0402077589 */ /* 0x000ea200000e0000 */
[----:B------:R-:W-:Y:S01]  /*1aa0*/  USHF.L.U32 UR16, UR11, 0x4, URZ ;  /* 0x000000040b107899 */ /* 0x000fe200080006ff */
[----:B------:R-:W-:Y:S01]  /*1ab0*/  NOP ;  /* 0x0000000000007918 */ /* 0x000fe20000000000 */
[----:B------:R-:W-:Y:S01]  /*1ac0*/  ULOP3.LUT UR15, UR15, 0x6000, URZ, 0xc0, !UPT ;  /* 0x000060000f0f7892 */ /* 0x000fe2000f8ec0ff */
[----:B------:R-:W-:Y:S01]  /*1ad0*/  NOP ;  /* 0x0000000000007918 */ /* 0x000fe20000000000 */
[----:B------:R-:W-:Y:S02]  /*1ae0*/  ULOP3.LUT UR16, UR16, 0x30, URZ, 0xc0, !UPT ;  /* 0x0000003010107892 */ /* 0x000fe4000f8ec0ff */
[----:B------:R-:W-:Y:S02]  /*1af0*/  ULOP3.LUT UR15, UR15, 0x10a8, URZ, 0xfc, !UPT ;  /* 0x000010a80f0f7892 */ /* 0x000fe4000f8efcff */
[----:B------:R-:W-:Y:S02]  /*1b00*/  UISETP.NE.AND UP0, UPT, UR11, 0x37, UPT ;  /* 0x000000370b00788c */ /* 0x000fe4000bf05270 */
[----:B------:R-:W-:Y:S01]  /*1b10*/  UPRMT UR29, UR16, 0x5410, UR15 ;  /* 0x00005410101d7896 */ /* 0x000fe2000800000f */
[----:B------:R-:W-:Y:S01]  /*1b20*/  UMOV UR28, URZ ;  /* 0x000000ff001c7c82 */ /* 0x000fe20008000000 */
[----:B------:R-:W-:Y:S01]  /*1b30*/  UMOV UR23, 0x40004040 ;  /* 0x4000404000177882 */ /* 0x000fe20000000000 */
[----:B------:R-:W-:Y:S01]  /*1b40*/  UMOV UR21, 0x40004040 ;  /* 0x4000404000157882 */ /* 0x000fe20000000000 */
[----:B------:R-:W-:Y:S01]  /*1b50*/  UMOV UR27, 0x40004040 ;  /* 0x40004040001b7882 */ /* 0x000fe20000000000 */
[----:B------:R-:W-:Y:S01]  /*1b60*/  UMOV UR25, 0x40004040 ;  /* 0x4000404000197882 */ /* 0x000fe20000000000 */
[----:B------:R-:W-:Y:S01]  /*1b70*/  UMOV UR33, 0x40004040 ;  /* 0x4000404000217882 */ /* 0x000fe20000000000 */
[----:B-1----:R-:W-:Y:S01]  /*1b80*/  R2UR UR22, R5 ;  /* 0x00000000051672ca */ /* 0x002fe200000e0000 */
[----:B------:R-:W-:Y:S01]  /*1b90*/  UMOV UR31, 0x40004040 ;  /* 0x40004040001f7882 */ /* 0x000fe20000000000 */
[----:B--2---:R-:W-:Y:S01]  /*1ba0*/  R2UR UR20, R7 ;  /* 0x00000000071472ca */ /* 0x004fe200000e0000 */
[----:B------:R-:W-:Y:S01]  /*1bb0*/  UMOV UR37, 0x40004040 ;  /* 0x4000404000257882 */ /* 0x000fe20000000000 */
[----:B------:R-:W-:Y:S01]  /*1bc0*/  UMOV UR35, 0x40004040 ;  /* 0x4000404000237882 */ /* 0x000fe20000000000 */
[----:B------:R-:W-:Y:S08]  /*1bd0*/  UMOV UR8, 0x3 ;  /* 0x0000000300087882 */ /* 0x000ff00000000000 */
[----:B------:R-:W-:Y:S02]  /*1be0*/  UIADD3 UR26, UPT, UPT, UR22, 0x2, URZ ;  /* 0x00000002161a7890 */ /* 0x000fe4000fffe0ff */
[----:B------:R-:W-:Y:S01]  /*1bf0*/  UIADD3 UR24, UPT, UPT, UR20, 0x2, URZ ;  /* 0x0000000214187890 */ /* 0x000fe2000fffe0ff */
[----:B------:R1:W-:Y:S01]  /*1c00*/  UTCQMMA.2CTA gdesc[UR22], gdesc[UR20], tmem[UR13], tmem[UR28], idesc[UR29], tmem[UR4], UPT ;  /* 0x00041c1416007dea */ /* 0x0003e2000ba0030d */
        /* <DEDUP_REMOVED lines=8> */
[----:B------:R-:W-:Y:S05]  /*1c90*/  BRA.U UP0, `(.L_x_33) ;  /* 0x00000001000c7547 */ /* 0x000fea000b800000 */
[----:B-1----:R-:W-:Y:S02]  /*1ca0*/  UMOV UR8, 0x3 ;  /* 0x0000000300087882 */ /* 0x002fe40000000000 */
[----:B------:R2:W-:Y:S01]  /*1cb0*/  UTCBAR.2CTA.MULTICAST [UR12], URZ, UR8 ;  /* 0x000000ff0c0073e9 */ /* 0x0005e20008200808 */
[----:B------:R-:W-:Y:S02]  /*1cc0*/  NOP ;  /* 0x0000000000007918 */ /* 0x000fe40000000000 */
.L_x_33:
[----:B------:R-:W-:Y:S02]  /*1cd0*/  UISETP.NE.AND UP0, UPT, UR10, 0x6, UPT ;  /* 0x000000060a00788c */ /* 0x000fe4000bf05270 */
[----:B------:R-:W-:Y:S02]  /*1ce0*/  UIADD3 UR10, UPT, UPT, UR10, 0x1, URZ ;  /* 0x000000010a0a7890 */ /* 0x000fe4000fffe0ff */
[----:B------:R-:W-:Y:S02]  /*1cf0*/  UIADD3 UR17, UPT, UPT, UR17, 0x2, URZ ;  /* 0x0000000211117890 */ /* 0x000fe4000fffe0ff */
[----:B-1----:R-:W-:Y:S02]  /*1d00*/  USEL UR14, UR10, URZ, UP0 ;  /* 0x000000ff0a0e7287 */ /* 0x002fe40008000000 */
[----:B------:R-:W-:Y:S04]  /*1d10*/  UISETP.NE.AND UP0, UPT, UR17, 0x38, UPT ;  /* 0x000000381100788c */ /* 0x000fe8000bf05270 */
[----:B------:R-:W-:Y:S04]  /*1d20*/  ISETP.NE.AND P1, PT, RZ, UR14, PT ;  /* 0x0000000eff007c0c */ /* 0x000fe8000bf25270 */
[----:B------:R-:W-:Y:S04]  /*1d30*/  SEL R5, RZ, 0x1, P1 ;  /* 0x00000001ff057807 */ /* 0x000fe80000800000 */
[----:B------:R-:W-:Y:S01]  /*1d40*/  LOP3.LUT R6, R6, R5, RZ, 0x3c, !PT ;  /* 0x0000000506067212 */ /* 0x000fe200078e3cff */
[----:B------:R-:W-:Y:S06]  /*1d50*/  BRA.U UP0, `(.L_x_34) ;  /* 0xfffffff9002c7547 */ /* 0x000fec000b83ffff */
[----:B------:R-:W-:Y:S05]  /*1d60*/  @P0 BRA `(.L_x_35) ;  /* 0xfffffff400e00947 */ /* 0x000fea000383ffff */
.L_x_28:
[----:B------:R-:W-:-:S13]  /*1d70*/  ISETP.GE.AND P0, PT, R0, RZ, PT ;  /* 0x000000ff0000720c */ /* 0x000fda0003f06270 */
[----:B--2---:R-:W-:Y:S05]  /*1d80*/  @!P0 EXIT ;  /* 0x000000000000894d */ /* 0x004fea0003800000 */
[----:B------:R-:W-:Y:S01]  /*1d90*/  IMAD.SHL.U32 R2, R0, 0x8, RZ ;  /* 0x0000000800027824 */ /* 0x000fe200078e00ff */
[----:B------:R-:W-:-:S04]  /*1da0*/  SHF.R.U32.HI R0, RZ, 0x1, R0 ;  /* 0x00000001ff007819 */ /* 0x000fc80000011600 */
[----:B------:R-:W-:Y:S02]  /*1db0*/  LOP3.LUT R0, R0, 0x1, RZ, 0xc0, !PT ;  /* 0x0000000100007812 */ /* 0x000fe400078ec0ff */
[----:B------:R-:W-:Y:S02]  /*1dc0*/  LOP3.LUT R2, R2, 0x8, RZ, 0xc0, !PT ;  /* 0x0000000802027812 */ /* 0x000fe400078ec0ff */
[----:B------:R-:W-:-:S03]  /*1dd0*/  SHF.L.U32 R4, R0, 0x1f, RZ ;  /* 0x0000001f00047819 */ /* 0x000fc600000006ff */
[----:B------:R-:W-:Y:S02]  /*1de0*/  VIADD R2, R2, UR9 ;  /* 0x0000000902027c36 */ /* 0x000fe40008000000 */
[----:B------:R-:W-:-:S07]  /*1df0*/  IMAD.MOV.U32 R5, RZ, RZ, R4 ;  /* 0x000000ffff057224 */ /* 0x000fce00078e0004 */
.L_x_36:
[----:B-1----:R1:W2:Y:S02]  /*1e00*/  SYNCS.PHASECHK.TRANS64.TRYWAIT P0, [R2+URZ+0x342b8], R5 ;  /* 0x0342b805020075a7 */ /* 0x0022a400080011ff */
[----:B--2---:R-:W-:Y:S05]  /*1e10*/  @!P0 NANOSLEEP.SYNCS 0x989680 ;  /* 0x009896800000895d */ /* 0x004fea0003900000 */
[----:B------:R-:W2:Y:S02]  /*1e20*/  @!P0 SYNCS.PHASECHK.TRANS64 P0, [R2+URZ+0x342b8], R5 ;  /* 0x0342b805020085a7 */ /* 0x000ea400080010ff */
[----:B--2---:R-:W-:Y:S05]  /*1e30*/  @P0 EXIT ;  /* 0x000000000000094d */ /* 0x004fea0003800000 */
[----:B------:R-:W-:Y:S05]  /*1e40*/  BRA `(.L_x_36) ;  /* 0xfffffffc00ec7947 */ /* 0x000fea000383ffff */
.L_x_21:
[----:B------:R-:W-:-:S13]  /*1e50*/  ELECT P0, URZ, PT ;  /* 0x0000000000ff782f */ /* 0x000fda0003800000 */
[----:B------:R-:W-:Y:S05]  /*1e60*/  @!P0 BRA `(.L_x_23) ;  /* 0x0000000c00388947 */ /* 0x000fea0003800000 */
[----:B------:R-:W1:Y:S02]  /*1e70*/  S2R R8, SR_CTAID.X ;  /* 0x0000000000087919 */ /* 0x000e640000002500 */
[----:B-1----:R-:W-:-:S13]  /*1e80*/  ISETP.GE.U32.AND P0, PT, R8, R5, PT ;  /* 0x000000050800720c */ /* 0x002fda0003f06070 */
[----:B------:R-:W-:Y:S05]  /*1e90*/  @P0 EXIT ;  /* 0x000000000000094d */ /* 0x000fea0003800000 */
[----:B------:R-:W1:Y:S01]  /*1ea0*/  LDC.64 R10, c[0x0][0x348] ;  /* 0x0000d200ff0a7b82 */ /* 0x000e620000000a00 */
[----:B------:R-:W-:Y:S01]  /*1eb0*/  LOP3.LUT R0, RZ, R8, RZ, 0x33, !PT ;  /* 0x00000008ff007212 */ /* 0x000fe200078e33ff */
[----:B------:R-:W-:Y:S01]  /*1ec0*/  HFMA2 R9, -RZ, RZ, 0, 0 ;  /* 0x00000000ff097431 */ /* 0x000fe200000001ff */
[----:B------:R-:W-:Y:S01]  /*1ed0*/  MOV R14, RZ ;  /* 0x000000ff000e7202 */ /* 0x000fe20000000f00 */
[----:B------:R-:W-:Y:S02]  /*1ee0*/  IMAD.MOV.U32 R7, RZ, RZ, RZ ;  /* 0x000000ffff077224 */ /* 0x000fe400078e00ff */
[----:B------:R-:W-:-:S04]  /*1ef0*/  IMAD.IADD R0, R5, 0x1, R0 ;  /* 0x0000000105007824 */ /* 0x000fc800078e0200 */
[----:B------:R-:W-:-:S04]  /*1f00*/  IMAD.HI.U32 R6, R0, -0x3f03f03, RZ ;  /* 0xfc0fc0fd00067827 */ /* 0x000fc800078e00ff */
[----:B------:R-:W-:Y:S01]  /*1f10*/  IMAD.MOV.U32 R0, RZ, RZ, R8 ;  /* 0x000000ffff007224 */ /* 0x000fe200078e0008 */
[----:B------:R-:W-:-:S07]  /*1f20*/  SHF.R.U32.HI R6, RZ, 0x7, R6 ;  /* 0x00000007ff067819 */ /* 0x000fce0000011606 */
.L_x_42:
[----:B------:R-:W-:Y:S01]  /*1f30*/  IMAD.HI.U32 R15, R0, 0x4ec4ec4f, RZ ;  /* 0x4ec4ec4f000f7827 */ /* 0x000fe200078e00ff */
[----:B------:R-:W-:-:S04]  /*1f40*/  MOV R2, 0x1fb0 ;  /* 0x00001fb000027802 */ /* 0x000fc80000000f00 */
[----:B------:R-:W-:-:S05]  /*1f50*/  SHF.R.U32.HI R15, RZ, 0x7, R15 ;  /* 0x00000007ff0f7819 */ /* 0x000fca000001160f */
[C---:B------:R-:W-:Y:S02]  /*1f60*/  IMAD R45, R15.reuse, -0x10, R20 ;  /* 0xfffffff00f2d7824 */ /* 0x040fe400078e0214 */
[----:B------:R-:W-:-:S03]  /*1f70*/  IMAD R0, R15, -0x1a0, R0 ;  /* 0xfffffe600f007824 */ /* 0x000fc600078e0200 */
[----:B------:R-:W-:Y:S02]  /*1f80*/  VIMNMX.U32 R45, PT, PT, R45, 0x10, PT ;  /* 0x000000102d2d7848 */ /* 0x000fe40003fe0000 */
[----:B-1----:R-:W-:Y:S02]  /*1f90*/  LOP3.LUT R5, R0, 0xffff, RZ, 0xc0, !PT ;  /* 0x0000ffff00057812 */ /* 0x002fe400078ec0ff */
[----:B-1----:R-:W-:Y:S05]  /*1fa0*/  CALL.REL.NOINC `($__internal_3_$__cuda_sm20_div_u16) ;  /* 0x0000002800687944 */ /* 0x002fea0003c00000 */
[----:B------:R-:W1:Y:S01]  /*1fb0*/  S2R R3, SR_CgaCtaId ;  /* 0x0000000000037919 */ /* 0x000e620000008800 */
[----:B------:R-:W-:Y:S01]  /*1fc0*/  PRMT R45, R45, 0x9910, RZ ;  /* 0x000099102d2d7816 */ /* 0x000fe200000000ff */
[----:B------:R-:W-:Y:S01]  /*1fd0*/  HFMA2 R12, -RZ, RZ, 0, 1.52587890625e-05 ;  /* 0x00000100ff0c7431 */ /* 0x000fe200000001ff */
[----:B------:R-:W-:Y:S01]  /*1fe0*/  PRMT R2, R33, 0x9910, RZ ;  /* 0x0000991021027816 */ /* 0x000fe200000000ff */
[----:B------:R-:W-:-:S04]  /*1ff0*/  IMAD.MOV.U32 R13, RZ, RZ, RZ ;  /* 0x000000ffff0d7224 */ /* 0x000fc800078e00ff */
[----:B------:R-:W-:-:S04]  /*2000*/  IMAD R2, R45, R2, RZ ;  /* 0x000000022d027224 */ /* 0x000fc800078e02ff */
[----:B------:R-:W-:-:S05]  /*2010*/  IMAD.MOV R2, RZ, RZ, -R2 ;  /* 0x000000ffff027224 */ /* 0x000fca00078e0a02 */
[----:B------:R-:W-:Y:S02]  /*2020*/  PRMT R5, R2, 0x7710, RZ ;  /* 0x0000771002057816 */ /* 0x000fe400000000ff */
[----:B------:R-:W-:-:S03]  /*2030*/  MOV R2, 0x400 ;  /* 0x0000040000027802 */ /* 0x000fc60000000f00 */
[----:B------:R-:W-:Y:S01]  /*2040*/  IMAD.IADD R16, R0, 0x1, R5 ;  /* 0x0000000100107824 */ /* 0x000fe200078e0205 */
[----:B------:R-:W-:-:S04]  /*2050*/  LOP3.LUT R0, R33, 0xffff, RZ, 0xc0, !PT ;  /* 0x0000ffff21007812 */ /* 0x000fc800078ec0ff */
[----:B------:R-:W-:Y:S01]  /*2060*/  LOP3.LUT R16, R16, 0xffff, RZ, 0xc0, !PT ;  /* 0x0000ffff10107812 */ /* 0x000fe200078ec0ff */
[----:B------:R-:W-:-:S03]  /*2070*/  IMAD R0, R0, 0xa0, RZ ;  /* 0x000000a000007824 */ /* 0x000fc600078e02ff */
[----:B------:R-:W-:Y:S01]  /*2080*/  LEA R16, R15, R16, 0x4 ;  /* 0x000000100f107211 */ /* 0x000fe200078e20ff */
[C---:B-1----:R-:W-:Y:S01]  /*2090*/  IMAD R15, R3.reuse, 0x50, R0 ;  /* 0x00000050030f7824 */ /* 0x042fe200078e0200 */
[----:B------:R-:W-:Y:S02]  /*20a0*/  LEA R2, R3, R2, 0x18 ;  /* 0x0000000203027211 */ /* 0x000fe400078ec0ff */
[----:B------:R-:W-:-:S03]  /*20b0*/  SHF.L.U32 R16, R16, 0x7, RZ ;  /* 0x0000000710107819 */ /* 0x000fc600000006ff */
[----:B------:R-:W-:-:S07]  /*20c0*/  VIADD R18, R2, 0x34200 ;  /* 0x0003420002127836 */ /* 0x000fce0000000000 */
.L_x_41:
[----:B------:R-:W-:Y:S01]  /*20d0*/  LOP3.LUT R3, R14, 0x1, RZ, 0x3c, !PT ;  /* 0x000000010e037812 */ /* 0x000fe200078e3cff */
[----:B------:R-:W-:Y:S01]  /*20e0*/  IMAD R17, R7, 0x8, R18 ;  /* 0x0000000807117824 */ /* 0x000fe200078e0212 */
[----:B------:R-:W-:Y:S05]  /*20f0*/  YIELD ;  /* 0x0000000000007946 */ /* 0x000fea0003800000 */
[----:B------:R-:W-:Y:S01]  /*2100*/  SHF.L.U32 R4, R3, 0x1f, RZ ;  /* 0x0000001f03047819 */ /* 0x000fe200000006ff */
[----:B-1----:R-:W1:Y:S01]  /*2110*/  S2R R5, SR_CgaCtaId ;  /* 0x0000000000057919 */ /* 0x002e620000008800 */
[----:B------:R-:W-:Y:S02]  /*2120*/  IMAD R3, R7, 0x4000, R2 ;  /* 0x0000400007037824 */ /* 0x000fe400078e0202 */
[----:B------:R-:W2:Y:S02]  /*2130*/  SYNCS.PHASECHK.TRANS64.TRYWAIT P0, [R17+URZ+0x38], R4 ;  /* 0x00003804110075a7 */ /* 0x000ea400080011ff */
[----:B-12---:R-:W-:Y:S05]  /*2140*/  @!P0 BRA `(.L_x_37) ;  /* 0x0000002400608947 */ /* 0x006fea0003800000 */
.L_x_76:
[----:B------:R-:W-:Y:S01]  /*2150*/  R2UR UR12, R3 ;  /* 0x00000000030c72ca */ /* 0x000fe200000e0000 */
[----:B------:R-:W-:Y:S01]  /*2160*/  UMOV UR20, 0x0 ;  /* 0x0000000000147882 */ /* 0x000fe20000000000 */
[C---:B------:R-:W-:Y:S01]  /*2170*/  IADD3 R22, P1, PT, R10.reuse, 0xc0, RZ ;  /* 0x000000c00a167810 */ /* 0x040fe20007f3e0ff */
[----:B------:R-:W-:Y:S01]  /*2180*/  UMOV UR21, 0x10000000 ;  /* 0x1000000000157882 */ /* 0x000fe20000000000 */
[----:B------:R-:W-:Y:S01]  /*2190*/  ISETP.NE.AND P0, PT, R7, 0x6, PT ;  /* 0x000000060700780c */ /* 0x000fe20003f05270 */
[----:B------:R-:W-:Y:S01]  /*21a0*/  IMAD.MOV.U32 R28, RZ, RZ, 0x6c80 ;  /* 0x00006c80ff1c7424 */ /* 0x000fe200078e00ff */
[----:B------:R-:W-:Y:S01]  /*21b0*/  IADD3 R24, P2, PT, R10, 0x40, RZ ;  /* 0x000000400a187810 */ /* 0x000fe20007f5e0ff */
[--C-:B-1----:R-:W-:Y:S01]  /*21c0*/  IMAD.X R23, RZ, RZ, R11.reuse, P1 ;  /* 0x000000ffff177224 */ /* 0x102fe200008e060b */
[----:B------:R-:W-:Y:S01]  /*21d0*/  R2UR UR14, R12 ;  /* 0x000000000c0e72ca */ /* 0x000fe200000e0000 */
[----:B------:R-:W-:Y:S01]  /*21e0*/  IMAD R3, R5, 0x50, R0 ;  /* 0x0000005005037824 */ /* 0x000fe200078e0200 */
[----:B------:R-:W-:Y:S01]  /*21f0*/  R2UR UR13, R17 ;  /* 0x00000000110d72ca */ /* 0x000fe200000e0000 */
[C-C-:B------:R-:W-:Y:S01]  /*2200*/  IMAD R4, R7.reuse, 0x2800, R2.reuse ;  /* 0x0000280007047824 */ /* 0x140fe200078e0202 */
[----:B------:R-:W-:Y:S01]  /*2210*/  R2UR UR28, R24 ;  /* 0x00000000181c72ca */ /* 0x000fe200000e0000 */
[----:B------:R-:W-:Y:S01]  /*2220*/  IMAD.X R25, RZ, RZ, R11, P2 ;  /* 0x000000ffff197224 */ /* 0x000fe200010e060b */
[----:B------:R-:W-:Y:S01]  /*2230*/  R2UR UR15, R16 ;  /* 0x00000000100f72ca */ /* 0x000fe200000e0000 */
[----:B------:R-:W1:Y:S01]  /*2240*/  LDCU.64 UR6, c[0x0][0x348] ;  /* 0x00006900ff0677ac */ /* 0x000e620008000a00 */
[----:B------:R-:W-:Y:S01]  /*2250*/  R2UR UR16, R4 ;  /* 0x00000000041072ca */ /* 0x000fe200000e0000 */
[--C-:B------:R-:W-:Y:S01]  /*2260*/  IMAD R19, R7, 0x200, R2.reuse ;  /* 0x0000020007137824 */ /* 0x100fe200078e0202 */
[----:B------:R-:W-:Y:S01]  /*2270*/  R2UR UR29, R25 ;  /* 0x00000000191d72ca */ /* 0x000fe200000e0000 */
[----:B------:R-:W-:Y:S01]  /*2280*/  UIADD3 UR12, UPT, UPT, UR12, 0x4000, URZ ;  /* 0x000040000c0c7890 */ /* 0x000fe2000fffe0ff */
[----:B------:R-:W-:Y:S01]  /*2290*/  R2UR UR26, R22 ;  /* 0x00000000161a72ca */ /* 0x000fe200000e0000 */
[----:B------:R-:W-:Y:S01]  /*22a0*/  UIADD3 UR14, UPT, UPT, UR14, -0x100, URZ ;  /* 0xffffff000e0e7890 */ /* 0x000fe2000fffe0ff */
[----:B------:R-:W-:Y:S01]  /*22b0*/  R2UR UR8, R19 ;  /* 0x00000000130872ca */ /* 0x000fe200000e0000 */
[----:B------:R-:W-:Y:S01]  /*22c0*/  IMAD R27, R7, 0x400, R2 ;  /* 0x00000400071b7824 */ /* 0x000fe200078e0202 */
[----:B------:R-:W-:Y:S01]  /*22d0*/  R2UR UR27, R23 ;  /* 0x00000000171b72ca */ /* 0x000fe200000e0000 */
[----:B------:R-:W-:Y:S01]  /*22e0*/  UMOV UR17, UR13 ;  /* 0x0000000d00117c82 */ /* 0x000fe20008000000 */
[----:B------:R-:W-:Y:S01]  /*22f0*/  R2UR UR19, R3 ;  /* 0x00000000031372ca */ /* 0x000fe200000e0000 */
[----:B------:R-:W-:Y:S01]  /*2300*/  VIADD R5, R7, 0x1 ;  /* 0x0000000107057836 */ /* 0x000fe20000000000 */
[----:B------:R-:W-:Y:S01]  /*2310*/  R2UR UR4, R27 ;  /* 0x000000001b0472ca */ /* 0x000fe200000e0000 */
[----:B------:R-:W-:Y:S01]  /*2320*/  UIADD3 UR16, UPT, UPT, UR16, 0x20000, URZ ;  /* 0x0002000010107890 */ /* 0x000fe2000fffe0ff */
[----:B------:R-:W-:Y:S01]  /*2330*/  R2UR UR11, R13 ;  /* 0x000000000d0b72ca */ /* 0x000fe200000e0000 */
[----:B------:R2:W-:Y:S01]  /*2340*/  UTMALDG.2D [UR12], [UR28], desc[UR20] ;  /* 0x0000140c1c0075b4 */ /* 0x0005e20008009000 */
[----:B------:R-:W-:Y:S01]  /*2350*/  UMOV UR18, UR14 ;  /* 0x0000000e00127c82 */ /* 0x000fe20008000000 */
[----:B-1----:R-:W-:Y:S01]  /*2360*/  UIADD3 UR24, UP1, UPT, UR6, 0x140, URZ ;  /* 0x0000014006187890 */ /* 0x002fe2000ff3e0ff */
[----:B------:R-:W-:Y:S01]  /*2370*/  SEL R5, R5, RZ, P0 ;  /* 0x000000ff05057207 */ /* 0x000fe20000000000 */
[----:B------:R-:W-:Y:S02]  /*2380*/  UIADD3 UR8, UPT, UPT, UR8, 0x31800, URZ ;  /* 0x0003180008087890 */ /* 0x000fe4000fffe0ff */
[----:B------:R-:W-:Y:S01]  /*2390*/  UIADD3.X UR25, UPT, UPT, URZ, UR7, URZ, UP1, !UPT ;  /* 0x00000007ff197290 */ /* 0x000fe20008ffe4ff */
[C---:B------:R-:W-:Y:S01]  /*23a0*/  ISETP.NE.AND P0, PT, R5.reuse, RZ, PT ;  /* 0x000000ff0500720c */ /* 0x040fe20003f05270 */
[----:B------:R2:W-:Y:S01]  /*23b0*/  UTMALDG.2D [UR16], [UR26], desc[UR20] ;  /* 0x000014101a0075b4 */ /* 0x0005e20008009000 */
[----:B------:R-:W-:Y:S01]  /*23c0*/  UIADD3 UR22, UP0, UPT, UR6, 0x1c0, URZ ;  /* 0x000001c006167890 */ /* 0x000fe2000ff1e0ff */
[----:B------:R-:W-:Y:S01]  /*23d0*/  R2UR UR6, R0 ;  /* 0x00000000000672ca */ /* 0x000fe200000e0000 */
[----:B------:R-:W-:Y:S01]  /*23e0*/  UMOV UR10, UR15 ;  /* 0x0000000f000a7c82 */ /* 0x000fe20008000000 */
[----:B------:R-:W-:Y:S01]  /*23f0*/  UMOV UR9, UR13 ;  /* 0x0000000d00097c82 */ /* 0x000fe20008000000 */
[----:B------:R-:W-:Y:S01]  /*2400*/  UIADD3 UR4, UPT, UPT, UR4, 0x32600, URZ ;  /* 0x0003260004047890 */ /* 0x000fe2000fffe0ff */
[----:B------:R-:W-:Y:S01]  /*2410*/  SEL R29, RZ, 0x1, P0 ;  /* 0x00000001ff1d7807 */ /* 0x000fe20000000000 */
[----:B------:R-:W-:Y:S01]  /*2420*/  UIADD3.X UR23, UPT, UPT, URZ, UR7, URZ, UP0, !UPT ;  /* 0x00000007ff177290 */ /* 0x000fe200087fe4ff */
[----:B------:R2:W-:Y:S01]  /*2430*/  UTMALDG.2D [UR8], [UR24], desc[UR20] ;  /* 0x00001408180075b4 */ /* 0x0005e20008009000 */
[----:B------:R-:W-:Y:S01]  /*2440*/  UMOV UR5, UR13 ;  /* 0x0000000d00057c82 */ /* 0x000fe20008000000 */
[----:B------:R-:W-:Y:S01]  /*2450*/  UMOV UR7, UR11 ;  /* 0x0000000b00077c82 */ /* 0x000fe20008000000 */
[----:B------:R-:W-:Y:S01]  /*2460*/  LOP3.LUT R14, R14, R29, RZ, 0x3c, !PT ;  /* 0x0000001d0e0e7212 */ /* 0x000fe200078e3cff */
[C---:B------:R-:W-:Y:S01]  /*2470*/  IMAD R21, R5.reuse, 0x8, R18 ;  /* 0x0000000805157824 */ /* 0x040fe200078e0212 */
[C---:B------:R-:W-:Y:S01]  /*2480*/  ISETP.NE.AND P0, PT, R5.reuse, 0x6, PT ;  /* 0x000000060500780c */ /* 0x040fe20003f05270 */
[C---:B------:R-:W-:Y:S01]  /*2490*/  VIADD R7, R5.reuse, 0x1 ;  /* 0x0000000105077836 */ /* 0x040fe20000000000 */
[----:B------:R-:W-:Y:S01]  /*24a0*/  LOP3.LUT R19, R14, 0x1, RZ, 0x3c, !PT ;  /* 0x000000010e137812 */ /* 0x000fe200078e3cff */
[----:B------:R2:W-:Y:S01]  /*24b0*/  UTMALDG.2D [UR4], [UR22], desc[UR20] ;  /* 0x00001404160075b4 */ /* 0x0005e20008009000 */
[----:B------:R1:W-:Y:S01]  /*24c0*/  SYNCS.ARRIVE.TRANS64 RZ, [R17+URZ], R28 ;  /* 0x0000001c11ff79a7 */ /* 0x0003e200080000ff */
[--C-:B------:R-:W-:Y:S01]  /*24d0*/  IMAD R4, R5, 0x2800, R2.reuse ;  /* 0x0000280005047824 */ /* 0x100fe200078e0202 */
[----:B------:R-:W-:Y:S01]  /*24e0*/  SEL R7, R7, RZ, P0 ;  /* 0x000000ff07077207 */ /* 0x000fe20000000000 */
[----:B------:R-:W-:Y:S04]  /*24f0*/  IMAD.U32 R26, R19, -0x80000000, RZ ;  /* 0x80000000131a7824 */ /* 0x000fe800078e00ff */
[----:B------:R-:W3:Y:S01]  /*2500*/  SYNCS.PHASECHK.TRANS64.TRYWAIT P1, [R21+URZ+0x38], R26 ;  /* 0x0000381a150075a7 */ /* 0x000ee200080211ff */
[----:B-1----:R-:W-:Y:S01]  /*2510*/  IMAD R17, R5, 0x4000, R2 ;  /* 0x0000400005117824 */ /* 0x002fe200078e0202 */
[----:B--23--:R-:W-:Y:S06]  /*2520*/  @!P1 BRA `(.L_x_38) ;  /* 0x0000002000849947 */ /* 0x00cfec0003800000 */
.L_x_78:
[----:B------:R-:W-:Y:S01]  /*2530*/  R2UR UR8, R17 ;  /* 0x00000000110872ca */ /* 0x000fe200000e0000 */
[----:B------:R-:W-:Y:S01]  /*2540*/  UMOV UR14, 0x0 ;  /* 0x00000000000e7882 */ /* 0x000fe20000000000 */
[----:B------:R-:W-:Y:S01]  /*2550*/  R2UR UR10, R12 ;  /* 0x000000000c0a72ca */ /* 0x000fe200000e0000 */
[----:B------:R-:W-:Y:S01]  /*2560*/  UMOV UR15, 0x10000000 ;  /* 0x10000000000f7882 */ /* 0x000fe20000000000 */
[----:B------:R-:W-:Y:S01]  /*2570*/  R2UR UR4, R4 ;  /* 0x00000000040472ca */ /* 0x000fe200000e0000 */
[----:B------:R-:W-:Y:S01]  /*2580*/  IMAD R17, R7, 0x8, R18 ;  /* 0x0000000807117824 */ /* 0x000fe200078e0212 */
[----:B------:R-:W-:Y:S01]  /*2590*/  R2UR UR9, R21 ;  /* 0x00000000150972ca */ /* 0x000fe200000e0000 */
[C---:B------:R-:W-:Y:S01]  /*25a0*/  VIADD R5, R7.reuse, 0x1 ;  /* 0x0000000107057836 */ /* 0x040fe20000000000 */
[----:B------:R-:W-:Y:S01]  /*25b0*/  R2UR UR16, R24 ;  /* 0x00000000181072ca */ /* 0x000fe200000e0000 */
[--C-:B------:R-:W-:Y:S01]  /*25c0*/  IMAD R4, R7, 0x2800, R2.reuse ;  /* 0x0000280007047824 */ /* 0x100fe200078e0202 */
[----:B------:R-:W-:Y:S02]  /*25d0*/  R2UR UR17, R25 ;  /* 0x00000000191172ca */ /* 0x000fe400000e0000 */
[----:B------:R-:W-:Y:S01]  /*25e0*/  R2UR UR11, R16 ;  /* 0x00000000100b72ca */ /* 0x000fe200000e0000 */
[----:B------:R-:W-:Y:S01]  /*25f0*/  UIADD3 UR8, UPT, UPT, UR8, 0x4000, URZ ;  /* 0x0000400008087890 */ /* 0x000fe2000fffe0ff */
[----:B------:R-:W-:Y:S01]  /*2600*/  R2UR UR12, R22 ;  /* 0x00000000160c72ca */ /* 0x000fe200000e0000 */
[----:B------:R-:W-:Y:S01]  /*2610*/  UIADD3 UR10, UPT, UPT, UR10, -0x80, URZ ;  /* 0xffffff800a0a7890 */ /* 0x000fe2000fffe0ff */
[----:B------:R-:W-:Y:S01]  /*2620*/  R2UR UR13, R23 ;  /* 0x00000000170d72ca */ /* 0x000fe200000e0000 */
[----:B------:R-:W-:Y:S01]  /*2630*/  UIADD3 UR4, UPT, UPT, UR4, 0x20000, URZ ;  /* 0x0002000004047890 */ /* 0x000fe2000fffe0ff */
[----:B------:R-:W-:Y:S01]  /*2640*/  R2UR UR7, R3 ;  /* 0x00000000030772ca */ /* 0x000fe200000e0000 */
[----:B------:R-:W-:Y:S01]  /*2650*/  UMOV UR5, UR9 ;  /* 0x0000000900057c82 */ /* 0x000fe20008000000 */
[C---:B------:R-:W-:Y:S02]  /*2660*/  ISETP.NE.AND P0, PT, R7.reuse, RZ, PT ;  /* 0x000000ff0700720c */ /* 0x040fe40003f05270 */
[----:B------:R-:W-:Y:S02]  /*2670*/  UMOV UR6, UR10 ;  /* 0x0000000a00067c82 */ /* 0x000fe40008000000 */
[----:B------:R-:W-:Y:S01]  /*2680*/  SEL R19, RZ, 0x1, P0 ;  /* 0x00000001ff137807 */ /* 0x000fe20000000000 */
[----:B------:R2:W-:Y:S01]  /*2690*/  UTMALDG.2D [UR8], [UR16], desc[UR14] ;  /* 0x00000e08100075b4 */ /* 0x0005e20008009000 */
[----:B------:R-:W-:Y:S02]  /*26a0*/  ISETP.NE.AND P0, PT, R7, 0x6, PT ;  /* 0x000000060700780c */ /* 0x000fe40003f05270 */
[----:B------:R-:W-:Y:S01]  /*26b0*/  LOP3.LUT R19, R14, R19, RZ, 0x3c, !PT ;  /* 0x000000130e137212 */ /* 0x000fe200078e3cff */
[----:B------:R-:W-:Y:S01]  /*26c0*/  IMAD.MOV.U32 R14, RZ, RZ, 0x6800 ;  /* 0x00006800ff0e7424 */ /* 0x000fe200078e00ff */
[----:B------:R-:W-:Y:S02]  /*26d0*/  SEL R5, R5, RZ, P0 ;  /* 0x000000ff05057207 */ /* 0x000fe40000000000 */
[----:B-1----:R-:W-:Y:S01]  /*26e0*/  LOP3.LUT R27, R19, 0x1, RZ, 0x3c, !PT ;  /* 0x00000001131b7812 */ /* 0x002fe200078e3cff */
[----:B------:R2:W-:Y:S01]  /*26f0*/  UTMALDG.2D [UR4], [UR12], desc[UR14] ;  /* 0x00000e040c0075b4 */ /* 0x0005e20008009000 */
[----:B------:R1:W-:Y:S01]  /*2700*/  SYNCS.ARRIVE.TRANS64 RZ, [R21+URZ], R14 ;  /* 0x0000000e15ff79a7 */ /* 0x0003e200080000ff */
[----:B------:R-:W-:Y:S02]  /*2710*/  ISETP.NE.AND P0, PT, R5, RZ, PT ;  /* 0x000000ff0500720c */ /* 0x000fe40003f05270 */
[----:B------:R-:W-:Y:S04]  /*2720*/  IMAD.U32 R26, R27, -0x80000000, RZ ;  /* 0x800000001b1a7824 */ /* 0x000fe800078e00ff */
[----:B------:R-:W3:Y:S01]  /*2730*/  SYNCS.PHASECHK.TRANS64.TRYWAIT P1, [R17+URZ+0x38], R26 ;  /* 0x0000381a110075a7 */ /* 0x000ee200080211ff */
[----:B-1----:R-:W-:Y:S01]  /*2740*/  IMAD R21, R7, 0x4000, R2 ;  /* 0x0000400007157824 */ /* 0x002fe200078e0202 */
[----:B--23--:R-:W-:Y:S06]  /*2750*/  @!P1 BRA `(.L_x_39) ;  /* 0x0000002000109947 */ /* 0x00cfec0003800000 */
.L_x_80:
[----:B------:R-:W-:Y:S01]  /*2760*/  R2UR UR8, R21 ;  /* 0x00000000150872ca */ /* 0x000fe200000e0000 */
[----:B------:R-:W-:Y:S01]  /*2770*/  UMOV UR14, 0x0 ;  /* 0x00000000000e7882 */ /* 0x000fe20000000000 */
[----:B------:R-:W-:Y:S01]  /*2780*/  R2UR UR4, R4 ;  /* 0x00000000040472ca */ /* 0x000fe200000e0000 */
[----:B------:R-:W-:Y:S01]  /*2790*/  UMOV UR15, 0x10000000 ;  /* 0x10000000000f7882 */ /* 0x000fe20000000000 */
[----:B------:R-:W-:Y:S01]  /*27a0*/  R2UR UR9, R17 ;  /* 0x00000000110972ca */ /* 0x000fe200000e0000 */
[----:B------:R-:W-:Y:S01]  /*27b0*/  IMAD R21, R5, 0x8, R18 ;  /* 0x0000000805157824 */ /* 0x000fe200078e0212 */
[----:B------:R-:W-:Y:S02]  /*27c0*/  R2UR UR10, R12 ;  /* 0x000000000c0a72ca */ /* 0x000fe400000e0000 */
[----:B------:R-:W-:Y:S02]  /*27d0*/  R2UR UR16, R24 ;  /* 0x00000000181072ca */ /* 0x000fe400000e0000 */
[----:B------:R-:W-:Y:S02]  /*27e0*/  R2UR UR17, R25 ;  /* 0x00000000191172ca */ /* 0x000fe400000e0000 */
[----:B------:R-:W-:Y:S01]  /*27f0*/  R2UR UR11, R16 ;  /* 0x00000000100b72ca */ /* 0x000fe200000e0000 */
[----:B------:R-:W-:Y:S01]  /*2800*/  UIADD3 UR8, UPT, UPT, UR8, 0x4000, URZ ;  /* 0x0000400008087890 */ /* 0x000fe2000fffe0ff */
[----:B------:R-:W-:Y:S01]  /*2810*/  R2UR UR7, R3 ;  /* 0x00000000030772ca */ /* 0x000fe200000e0000 */
[----:B------:R-:W-:Y:S01]  /*2820*/  UIADD3 UR4, UPT, UPT, UR4, 0x20000, URZ ;  /* 0x0002000004047890 */ /* 0x000fe2000fffe0ff */
[----:B------:R-:W-:Y:S01]  /*2830*/  R2UR UR12, R22 ;  /* 0x00000000160c72ca */ /* 0x000fe200000e0000 */
[----:B------:R-:W-:Y:S01]  /*2840*/  UMOV UR5, UR9 ;  /* 0x0000000900057c82 */ /* 0x000fe20008000000 */
[----:B------:R-:W-:Y:S01]  /*2850*/  R2UR UR13, R23 ;  /* 0x00000000170d72ca */ /* 0x000fe200000e0000 */
[----:B------:R-:W-:Y:S01]  /*2860*/  UMOV UR6, UR10 ;  /* 0x0000000a00067c82 */ /* 0x000fe20008000000 */
[----:B------:R-:W-:Y:S04]  /*2870*/  SEL R28, RZ, 0x1, P0 ;  /* 0x00000001ff1c7807 */ /* 0x000fe80000000000 */
[----:B------:R-:W-:Y:S01]  /*2880*/  LOP3.LUT R19, R19, R28, RZ, 0x3c, !PT ;  /* 0x0000001c13137212 */ /* 0x000fe200078e3cff */
[----:B------:R2:W-:Y:S03]  /*2890*/  UTMALDG.2D [UR8], [UR16], desc[UR14] ;  /* 0x00000e08100075b4 */ /* 0x0005e60008009000 */
[----:B------:R-:W-:Y:S03]  /*28a0*/  LOP3.LUT R7, R19, 0x1, RZ, 0x3c, !PT ;  /* 0x0000000113077812 */ /* 0x000fe600078e3cff */
[----:B------:R2:W-:Y:S01]  /*28b0*/  UTMALDG.2D [UR4], [UR12], desc[UR14] ;  /* 0x00000e040c0075b4 */ /* 0x0005e20008009000 */
[----:B------:R3:W-:Y:S01]  /*28c0*/  SYNCS.ARRIVE.TRANS64 RZ, [R17+URZ], R14 ;  /* 0x0000000e11ff79a7 */ /* 0x0007e200080000ff */
[----:B------:R-:W-:Y:S04]  /*28d0*/  IMAD.U32 R26, R7, -0x80000000, RZ ;  /* 0x80000000071a7824 */ /* 0x000fe800078e00ff */
[----:B------:R-:W4:Y:S01]  /*28e0*/  SYNCS.PHASECHK.TRANS64.TRYWAIT P0, [R21+URZ+0x38], R26 ;  /* 0x0000381a150075a7 */ /* 0x000f2200080011ff */
[----:B-1-3--:R-:W-:Y:S01]  /*28f0*/  VIADD R17, R12, 0x80 ;  /* 0x000000800c117836 */ /* 0x00afe20000000000 */
[----:B--2-4-:R-:W-:Y:S06]  /*2900*/  @!P0 BRA `(.L_x_40) ;  /* 0x0000001c00bc8947 */ /* 0x014fec0003800000 */
.L_x_82:
[----:B------:R-:W-:Y:S01]  /*2910*/  R2UR UR16, R24 ;  /* 0x00000000181072ca */ /* 0x000fe200000e0000 */
[--C-:B------:R-:W-:Y:S01]  /*2920*/  IMAD R4, R5, 0x4000, R2.reuse ;  /* 0x0000400005047824 */ /* 0x100fe200078e0202 */
[----:B------:R-:W-:Y:S01]  /*2930*/  R2UR UR17, R25 ;  /* 0x00000000191172ca */ /* 0x000fe200000e0000 */
[----:B------:R-:W-:Y:S01]  /*2940*/  UMOV UR14, 0x0 ;  /* 0x00000000000e7882 */ /* 0x000fe20000000000 */
[----:B------:R-:W-:Y:S01]  /*2950*/  R2UR UR10, R17 ;  /* 0x00000000110a72ca */ /* 0x000fe200000e0000 */
[----:B------:R-:W-:Y:S01]  /*2960*/  UMOV UR15, 0x10000000 ;  /* 0x10000000000f7882 */ /* 0x000fe20000000000 */
[----:B------:R-:W-:Y:S01]  /*2970*/  R2UR UR8, R4 ;  /* 0x00000000040872ca */ /* 0x000fe200000e0000 */
[----:B------:R-:W-:Y:S01]  /*2980*/  IMAD R3, R5, 0x2800, R2 ;  /* 0x0000280005037824 */ /* 0x000fe200078e0202 */
[----:B------:R-:W-:Y:S01]  /*2990*/  R2UR UR9, R21 ;  /* 0x00000000150972ca */ /* 0x000fe200000e0000 */
[----:B------:R-:W-:Y:S01]  /*29a0*/  VIADD R4, R5, 0x1 ;  /* 0x0000000105047836 */ /* 0x000fe20000000000 */
[----:B------:R-:W-:Y:S01]  /*29b0*/  R2UR UR11, R16 ;  /* 0x00000000100b72ca */ /* 0x000fe200000e0000 */
[----:B------:R-:W-:Y:S01]  /*29c0*/  VIADD R12, R12, 0x200 ;  /* 0x000002000c0c7836 */ /* 0x000fe20000000000 */
[----:B------:R-:W-:Y:S01]  /*29d0*/  R2UR UR4, R3 ;  /* 0x00000000030472ca */ /* 0x000fe200000e0000 */
[----:B------:R-:W-:Y:S01]  /*29e0*/  VIADD R13, R13, 0x1 ;  /* 0x000000010d0d7836 */ /* 0x000fe20000000000 */
[----:B------:R-:W-:Y:S02]  /*29f0*/  R2UR UR12, R22 ;  /* 0x00000000160c72ca */ /* 0x000fe400000e0000 */
[----:B------:R-:W-:Y:S01]  /*2a00*/  R2UR UR13, R23 ;  /* 0x00000000170d72ca */ /* 0x000fe200000e0000 */
[----:B------:R-:W-:Y:S01]  /*2a10*/  UMOV UR6, UR10 ;  /* 0x0000000a00067c82 */ /* 0x000fe20008000000 */
[----:B------:R-:W-:Y:S01]  /*2a20*/  R2UR UR7, R15 ;  /* 0x000000000f0772ca */ /* 0x000fe200000e0000 */
[----:B------:R-:W-:Y:S01]  /*2a30*/  UIADD3 UR8, UPT, UPT, UR8, 0x4000, URZ ;  /* 0x0000400008087890 */ /* 0x000fe2000fffe0ff */
[----:B------:R-:W-:Y:S01]  /*2a40*/  ISETP.NE.AND P0, PT, R5, 0x6, PT ;  /* 0x000000060500780c */ /* 0x000fe20003f05270 */
[----:B------:R-:W-:Y:S03]  /*2a50*/  UMOV UR5, UR9 ;  /* 0x0000000900057c82 */ /* 0x000fe60008000000 */
[----:B------:R-:W-:Y:S01]  /*2a60*/  SEL R7, R4, RZ, P0 ;  /* 0x000000ff04077207 */ /* 0x000fe20000000000 */
[----:B------:R-:W-:Y:S01]  /*2a70*/  UIADD3 UR4, UPT, UPT, UR4, 0x20000, URZ ;  /* 0x0002000004047890 */ /* 0x000fe2000fffe0ff */
[----:B------:R-:W-:Y:S02]  /*2a80*/  ISETP.NE.AND P0, PT, R12, 0x1d00, PT ;  /* 0x00001d000c00780c */ /* 0x000fe40003f05270 */
[----:B------:R2:W-:Y:S01]  /*2a90*/  UTMALDG.2D [UR8], [UR16], desc[UR14] ;  /* 0x00000e08100075b4 */ /* 0x0005e20008009000 */
[----:B------:R-:W-:Y:S05]  /*2aa0*/  ISETP.NE.AND P1, PT, R7, RZ, PT ;  /* 0x000000ff0700720c */ /* 0x000fea0003f25270 */
[----:B------:R2:W-:Y:S01]  /*2ab0*/  UTMALDG.2D [UR4], [UR12], desc[UR14] ;  /* 0x00000e040c0075b4 */ /* 0x0005e20008009000 */
[----:B------:R3:W-:Y:S02]  /*2ac0*/  SYNCS.ARRIVE.TRANS64 RZ, [R21+URZ], R14 ;  /* 0x0000000e15ff79a7 */ /* 0x0007e400080000ff */
[----:B---3--:R-:W-:Y:S04]  /*2ad0*/  SEL R14, RZ, 0x1, P1 ;  /* 0x00000001ff0e7807 */ /* 0x008fe80000800000 */
[----:B------:R-:W-:Y:S01]  /*2ae0*/  LOP3.LUT R14, R19, R14, RZ, 0x3c, !PT ;  /* 0x0000000e130e7212 */ /* 0x000fe200078e3cff */
[----:B--2---:R-:W-:Y:S06]  /*2af0*/  @P0 BRA `(.L_x_41) ;  /* 0xfffffff400740947 */ /* 0x004fec000383ffff */
[----:B------:R-:W-:-:S13]  /*2b00*/  ISETP.NE.AND P0, PT, R9, R6, PT ;  /* 0x000000060900720c */ /* 0x000fda0003f05270 */
[----:B------:R-:W-:Y:S05]  /*2b10*/  @!P0 EXIT ;  /* 0x000000000000894d */ /* 0x000fea0003800000 */
[----:B------:R-:W-:-:S05]  /*2b20*/  IADD3 R9, PT, PT, R9, 0x1, RZ ;  /* 0x0000000109097810 */ /* 0x000fca0007ffe0ff */
[----:B------:R-:W-:Y:S01]  /*2b30*/  IMAD R0, R9, 0x82, R8 ;  /* 0x0000008209007824 */ /* 0x000fe200078e0208 */
[----:B------:R-:W-:Y:S06]  /*2b40*/  BRA `(.L_x_42) ;  /* 0xfffffff000f87947 */ /* 0x000fec000383ffff */
.L_x_23:
[----:B------:R-:W-:-:S04]  /*2b50*/  LOP3.LUT R0, R4, 0xfffffffc, RZ, 0xc0, !PT ;  /* 0xfffffffc04007812 */ /* 0x000fc800078ec0ff */
[----:B------:R-:W-:-:S13]  /*2b60*/  ISETP.NE.AND P0, PT, R0, 0x4, PT ;  /* 0x000000040000780c */ /* 0x000fda0003f05270 */
[----:B-1----:R-:W-:Y:S05]  /*2b70*/  @P0 EXIT ;  /* 0x000000000000094d */ /* 0x002fea0003800000 */
[----:B------:R-:W1:Y:S01]  /*2b80*/  S2R R0, SR_CgaCtaId ;  /* 0x0000000000007919 */ /* 0x000e620000008800 */
[----:B------:R-:W-:-:S04]  /*2b90*/  MOV R3, 0x400 ;  /* 0x0000040000037802 */ /* 0x000fc80000000f00 */
[----:B-1----:R-:W-:-:S05]  /*2ba0*/  LEA R0, R0, R3, 0x18 ;  /* 0x0000000300007211 */ /* 0x002fca00078ec0ff */
[----:B------:R-:W1:Y:S02]  /*2bb0*/  LDS R2, [R0+0x342c8] ;  /* 0x0342c80000027984 */ /* 0x000e640000000800 */
[----:B-1----:R-:W-:-:S13]  /*2bc0*/  ISETP.NE.AND P0, PT, R2, RZ, PT ;  /* 0x000000ff0200720c */ /* 0x002fda0003f05270 */
[----:B------:R-:W-:Y:S05]  /*2bd0*/  @!P0 BRA `(.L_x_43) ;  /* 0x0000000000048947 */ /* 0x000fea0003800000 */
[----:B------:R-:W-:Y:S05]  /*2be0*/  BPT.TRAP 0x1 ;  /* 0x000000040000795c */ /* 0x000fea0000300000 */
.L_x_43:
[----:B------:R-:W1:Y:S01]  /*2bf0*/  S2UR UR4, SR_CTAID.X ;  /* 0x00000000000479c3 */ /* 0x000e620000002500 */
[----:B------:R-:W-:Y:S02]  /*2c00*/  IADD3 R3, PT, PT, R4, -0x4, RZ ;  /* 0xfffffffc04037810 */ /* 0x000fe40007ffe0ff */
[----:B-1----:R-:W-:-:S13]  /*2c10*/  ISETP.LE.U32.AND P0, PT, R5, UR4, PT ;  /* 0x0000000405007c0c */ /* 0x002fda000bf03070 */
[----:B------:R-:W-:Y:S05]  /*2c20*/  @P0 BRA `(.L_x_44) ;  /* 0x0000001400840947 */ /* 0x000fea0003800000 */
[----:B------:R-:W-:Y:S02]  /*2c30*/  IMAD.U32 R31, RZ, RZ, UR4 ;  /* 0x00000004ff1f7e24 */ /* 0x000fe4000f8e00ff */
[----:B------:R-:W-:Y:S02]  /*2c40*/  IMAD.SHL.U32 R21, R21, 0x4, RZ ;  /* 0x0000000415157824 */ /* 0x000fe400078e00ff */
[----:B------:R-:W-:Y:S01]  /*2c50*/  IMAD.SHL.U32 R30, R3, 0x800, RZ ;  /* 0x00000800031e7824 */ /* 0x000fe200078e00ff */
[----:B------:R-:W-:Y:S01]  /*2c60*/  LOP3.LUT R22, RZ, R31, RZ, 0x33, !PT ;  /* 0x0000001fff167212 */ /* 0x000fe200078e33ff */
[C---:B------:R-:W-:Y:S01]  /*2c70*/  VIADD R27, R21.reuse, 0x1 ;  /* 0x00000001151b7836 */ /* 0x040fe20000000000 */
[--C-:B------:R-:W-:Y:S01]  /*2c80*/  SHF.R.U32.HI R29, RZ, 0x3, R21.reuse ;  /* 0x00000003ff1d7819 */ /* 0x100fe20000011615 */
[----:B------:R-:W-:Y:S01]  /*2c90*/  IMAD.MOV.U32 R23, RZ, RZ, RZ ;  /* 0x000000ffff177224 */ /* 0x000fe200078e00ff */
[----:B------:R-:W-:Y:S01]  /*2ca0*/  IADD3 R25, PT, PT, R21, 0x3, RZ ;  /* 0x0000000315197810 */ /* 0x000fe20007ffe0ff */
[----:B------:R-:W-:Y:S01]  /*2cb0*/  IMAD.IADD R22, R5, 0x1, R22 ;  /* 0x0000000105167824 */ /* 0x000fe200078e0216 */
[----:B------:R-:W-:Y:S01]  /*2cc0*/  LOP3.LUT R2, R29, 0x3, RZ, 0xc0, !PT ;  /* 0x000000031d027812 */ /* 0x000fe200078ec0ff */
[----:B------:R-:W-:Y:S01]  /*2cd0*/  VIADD R5, R21, 0x2 ;  /* 0x0000000215057836 */ /* 0x000fe20000000000 */
[----:B------:R-:W-:Y:S01]  /*2ce0*/  PRMT R24, R31, 0x7610, R24 ;  /* 0x000076101f187816 */ /* 0x000fe20000000018 */
[----:B------:R-:W-:Y:S01]  /*2cf0*/  IMAD.HI.U32 R22, R22, -0x3f03f03, RZ ;  /* 0xfc0fc0fd16167827 */ /* 0x000fe200078e00ff */
[----:B------:R-:W-:-:S02]  /*2d00*/  LOP3.LUT R28, R2, 0x4, R21, 0xf8, !PT ;  /* 0x00000004021c7812 */ /* 0x000fc400078ef815 */
[C---:B------:R-:W-:Y:S02]  /*2d10*/  LOP3.LUT R27, R2.reuse, 0x5, R27, 0x78, !PT ;  /* 0x00000005021b7812 */ /* 0x040fe400078e781b */
[----:B------:R-:W-:Y:S02]  /*2d20*/  SHF.R.U32.HI R22, RZ, 0x7, R22 ;  /* 0x00000007ff167819 */ /* 0x000fe40000011616 */
[C---:B------:R-:W-:Y:S02]  /*2d30*/  LOP3.LUT R26, R2.reuse, 0x6, R5, 0x78, !PT ;  /* 0x00000006021a7812 */ /* 0x040fe400078e7805 */
[----:B------:R-:W-:Y:S01]  /*2d40*/  LOP3.LUT R25, R2, 0x7, R25, 0x78, !PT ;  /* 0x0000000702197812 */ /* 0x000fe200078e7819 */
[----:B------:R-:W-:Y:S01]  /*2d50*/  IMAD.MOV R22, RZ, RZ, -R22 ;  /* 0x000000ffff167224 */ /* 0x000fe200078e0a16 */
[----:B------:R-:W-:-:S07]  /*2d60*/  MOV R21, 0xffffffff ;  /* 0xffffffff00157802 */ /* 0x000fce0000000f00 */
.L_x_61:
[----:B-1----:R-:W-:Y:S01]  /*2d70*/  IMAD.HI.U32 R35, R31, 0x4ec4ec4f, RZ ;  /* 0x4ec4ec4f1f237827 */ /* 0x002fe200078e00ff */
[----:B------:R-:W-:Y:S05]  /*2d80*/  YIELD ;  /* 0x0000000000007946 */ /* 0x000fea0003800000 */
[----:B------:R-:W-:Y:S01]  /*2d90*/  SHF.R.U32.HI R35, RZ, 0x7, R35 ;  /* 0x00000007ff237819 */ /* 0x000fe20000011623 */
[----:B------:R-:W-:Y:S01]  /*2da0*/  VIADD R22, R22, 0x1 ;  /* 0x0000000116167836 */ /* 0x000fe20000000000 */
[----:B------:R-:W-:Y:S01]  /*2db0*/  ISETP.NE.AND P2, PT, R3, RZ, PT ;  /* 0x000000ff0300720c */ /* 0x000fe20003f45270 */
[----:B------:R-:W-:Y:S01]  /*2dc0*/  VIADD R21, R21, 0x1 ;  /* 0x0000000115157836 */ /* 0x000fe20000000000 */
[C---:B------:R-:W-:Y:S01]  /*2dd0*/  PRMT R2, R35.reuse, 0x9910, RZ ;  /* 0x0000991023027816 */ /* 0x040fe200000000ff */
[----:B------:R-:W-:Y:S01]  /*2de0*/  IMAD R45, R35, -0x10, R20 ;  /* 0xfffffff0232d7824 */ /* 0x000fe200078e0214 */
[----:B------:R-:W-:-:S03]  /*2df0*/  ISETP.NE.AND P0, PT, R22, 0x1, PT ;  /* 0x000000011600780c */ /* 0x000fc60003f05270 */
[----:B------:R-:W-:Y:S01]  /*2e00*/  IMAD R2, R2, 0x1a0, RZ ;  /* 0x000001a002027824 */ /* 0x000fe200078e02ff */
[----:B------:R-:W-:-:S03]  /*2e10*/  VIMNMX.U32 R45, PT, PT, R45, 0x10, PT ;  /* 0x000000102d2d7848 */ /* 0x000fc60003fe0000 */
[----:B------:R-:W-:Y:S01]  /*2e20*/  IMAD.MOV R5, RZ, RZ, -R2 ;  /* 0x000000ffff057224 */ /* 0x000fe200078e0a02 */
[----:B------:R-:W-:-:S04]  /*2e30*/  MOV R2, 0x2e80 ;  /* 0x00002e8000027802 */ /* 0x000fc80000000f00 */
[----:B------:R-:W-:-:S05]  /*2e40*/  PRMT R5, R5, 0x7710, RZ ;  /* 0x0000771005057816 */ /* 0x000fca00000000ff */
[----:B------:R-:W-:-:S05]  /*2e50*/  IMAD.IADD R44, R5, 0x1, R24 ;  /* 0x00000001052c7824 */ /* 0x000fca00078e0218 */
[----:B------:R-:W-:Y:S02]  /*2e60*/  LOP3.LUT R5, R44, 0xffff, RZ, 0xc0, !PT ;  /* 0x0000ffff2c057812 */ /* 0x000fe400078ec0ff */
[----:B------:R-:W-:Y:S05]  /*2e70*/  CALL.REL.NOINC `($__internal_3_$__cuda_sm20_div_u16) ;  /* 0x0000001800b47944 */ /* 0x000fea0003c00000 */
[C---:B------:R-:W-:Y:S01]  /*2e80*/  IMAD.SHL.U32 R7, R21.reuse, 0x8, RZ ;  /* 0x0000000815077824 */ /* 0x040fe200078e00ff */
[----:B------:R-:W-:Y:S02]  /*2e90*/  SHF.R.U32.HI R5, RZ, 0x1, R21 ;  /* 0x00000001ff057819 */ /* 0x000fe40000011615 */
[----:B------:R-:W-:Y:S02]  /*2ea0*/  LOP3.LUT R32, R21, 0x1, RZ, 0xc0, !PT ;  /* 0x0000000115207812 */ /* 0x000fe400078ec0ff */
[----:B------:R-:W-:Y:S02]  /*2eb0*/  LOP3.LUT R7, R7, 0x8, RZ, 0xc0, !PT ;  /* 0x0000000807077812 */ /* 0x000fe400078ec0ff */
[----:B------:R-:W-:Y:S01]  /*2ec0*/  LOP3.LUT R5, R5, 0x1, RZ, 0xc0, !PT ;  /* 0x0000000105057812 */ /* 0x000fe200078ec0ff */
[----:B------:R-:W-:Y:S02]  /*2ed0*/  IMAD R32, R32, 0xa0, RZ ;  /* 0x000000a020207824 */ /* 0x000fe400078e02ff */
[----:B------:R-:W-:-:S02]  /*2ee0*/  IMAD.IADD R2, R0, 0x1, R7 ;  /* 0x0000000100027824 */ /* 0x000fc400078e0207 */
[----:B------:R-:W-:-:S04]  /*2ef0*/  IMAD.U32 R5, R5, -0x80000000, RZ ;  /* 0x8000000005057824 */ /* 0x000fc800078e00ff */
[----:B------:R-:W1:Y:S02]  /*2f00*/  SYNCS.PHASECHK.TRANS64.TRYWAIT P1, [R2+URZ+0x342a8], R5 ;  /* 0x0342a805020075a7 */ /* 0x000e6400080211ff */
[----:B-1----:R-:W-:Y:S05]  /*2f10*/  @!P1 BRA `(.L_x_45) ;  /* 0x0000001800509947 */ /* 0x002fea0003800000 */
.L_x_84:
[----:B------:R-:W-:Y:S01]  /*2f20*/  NOP ;  /* 0x0000000000007918 */ /* 0x000fe20000000000 */
[----:B------:R-:W-:Y:S05]  /*2f30*/  @P2 BRA `(.L_x_46) ;  /* 0x0000000000042947 */ /* 0x000fea0003800000 */
[----:B------:R-:W-:-:S04]  /*2f40*/  DEPBAR.LE SB0, 0x1 ;  /* 0x000080400000791a */ /* 0x000fc80000000000 */
.L_x_46:
[----:B------:R-:W-:Y:S05]  /*2f50*/  WARPSYNC.ALL ;  /* 0x0000000000007948 */ /* 0x000fea0003800000 */
[----:B------:R-:W-:Y:S01]  /*2f60*/  NOP ;  /* 0x0000000000007918 */ /* 0x000fe20000000000 */
[----:B------:R-:W-:Y:S01]  /*2f70*/  BAR.SYNC.DEFER_BLOCKING 0x8, 0x80 ;  /* 0x0202000000007b1d */ /* 0x000fe20000010000 */
[C---:B------:R-:W-:Y:S01]  /*2f80*/  R2UR UR5, R32.reuse ;  /* 0x00000000200572ca */ /* 0x040fe200000e0000 */
[----:B------:R-:W-:Y:S01]  /*2f90*/  IMAD R34, R23, 0x2000, R30 ;  /* 0x0000200017227824 */ /* 0x000fe200078e021e */
[----:B------:R-:W-:Y:S02]  /*2fa0*/  R2UR UR4, R32 ;  /* 0x00000000200472ca */ /* 0x000fe400000e0000 */
[----:B------:R-:W-:Y:S01]  /*2fb0*/  PRMT R46, R45, 0x9910, RZ ;  /* 0x000099102d2e7816 */ /* 0x000fe200000000ff */
[----:B------:R-:W-:Y:S01]  /*2fc0*/  IMAD R34, R29, 0x80, R34 ;  /* 0x000000801d227824 */ /* 0x000fe200078e0222 */
[----:B------:R-:W-:-:S02]  /*2fd0*/  PRMT R45, R33, 0x9910, RZ ;  /* 0x00009910212d7816 */ /* 0x000fc400000000ff */
[----:B------:R-:W-:Y:S01]  /*2fe0*/  ISETP.NE.AND P1, PT, R3, RZ, PT ;  /* 0x000000ff0300720c */ /* 0x000fe20003f25270 */
[----:B------:R-:W-:Y:S01]  /*2ff0*/  IMAD R47, R28, 0x10, R34 ;  /* 0x000000101c2f7824 */ /* 0x000fe200078e0222 */
[----:B------:R-:W-:Y:S01]  /*3000*/  LOP3.LUT R33, R33, 0xffff, RZ, 0xc0, !PT ;  /* 0x0000ffff21217812 */ /* 0x000fe200078ec0ff */
[----:B------:R-:W-:Y:S02]  /*3010*/  IMAD R45, R45, R46, RZ ;  /* 0x0000002e2d2d7224 */ /* 0x000fe400078e02ff */
[----:B------:R-:W2:Y:S01]  /*3020*/  LDTM.x8 R12, tmem[UR5] ;  /* 0x00000005000c79ee */ /* 0x000ea200081c0000 */
[----:B------:R-:W-:Y:S01]  /*3030*/  R2UR UR5, R32 ;  /* 0x00000000200572ca */ /* 0x000fe200000e0000 */
[----:B------:R-:W-:Y:S02]  /*3040*/  IMAD.IADD R47, R0, 0x1, R47 ;  /* 0x00000001002f7824 */ /* 0x000fe400078e022f */
[----:B------:R-:W-:Y:S01]  /*3050*/  IMAD R33, R33, 0xa0, RZ ;  /* 0x000000a021217824 */ /* 0x000fe200078e02ff */
[----:B------:R-:W-:Y:S01]  /*3060*/  NOP ;  /* 0x0000000000007918 */ /* 0x000fe20000000000 */
[----:B-12---:R-:W1:Y:S01]  /*3070*/  LDTM.x8 R4, tmem[UR4+0x8] ;  /* 0x00000804000479ee */ /* 0x006e6200081c0000 */
[----:B------:R-:W-:-:S02]  /*3080*/  R2UR UR4, R32 ;  /* 0x00000000200472ca */ /* 0x000fc400000e0000 */
[----:B------:R-:W-:Y:S02]  /*3090*/  F2FP.BF16.F32.PACK_AB R36, R13, R12 ;  /* 0x0000000c0d24723e */ /* 0x000fe400000010ff */
[----:B------:R-:W-:Y:S02]  /*30a0*/  F2FP.BF16.F32.PACK_AB R37, R15, R14 ;  /* 0x0000000e0f25723e */ /* 0x000fe400000010ff */
[----:B------:R-:W-:Y:S02]  /*30b0*/  F2FP.BF16.F32.PACK_AB R38, R17, R16 ;  /* 0x000000101126723e */ /* 0x000fe400000010ff */
[----:B------:R-:W-:Y:S02]  /*30c0*/  F2FP.BF16.F32.PACK_AB R39, R19, R18 ;  /* 0x000000121327723e */ /* 0x000fe400000010ff */
[----:B-1----:R-:W-:Y:S01]  /*30d0*/  F2FP.BF16.F32.PACK_AB R40, R5, R4 ;  /* 0x000000040528723e */ /* 0x002fe200000010ff */
[----:B------:R-:W-:Y:S01]  /*30e0*/  IMAD R5, R27, 0x10, R34 ;  /* 0x000000101b057824 */ /* 0x000fe200078e0222 */
[----:B------:R-:W-:Y:S01]  /*30f0*/  F2FP.BF16.F32.PACK_AB R41, R7, R6 ;  /* 0x000000060729723e */ /* 0x000fe200000010ff */
[----:B------:R1:W-:Y:S01]  /*3100*/  STS.128 [R47], R36 ;  /* 0x000000242f007388 */ /* 0x0003e20000000c00 */
[----:B------:R-:W-:Y:S01]  /*3110*/  F2FP.BF16.F32.PACK_AB R42, R9, R8 ;  /* 0x00000008092a723e */ /* 0x000fe200000010ff */
[----:B------:R-:W-:Y:S01]  /*3120*/  IMAD.IADD R48, R0, 0x1, R5 ;  /* 0x0000000100307824 */ /* 0x000fe200078e0205 */
[----:B------:R-:W-:Y:S01]  /*3130*/  F2FP.BF16.F32.PACK_AB R43, R11, R10 ;  /* 0x0000000a0b2b723e */ /* 0x000fe200000010ff */
[----:B------:R-:W-:Y:S01]  /*3140*/  NOP ;  /* 0x0000000000007918 */ /* 0x000fe20000000000 */
[----:B------:R-:W2:Y:S03]  /*3150*/  LDTM.x8 R12, tmem[UR5+0x10] ;  /* 0x00001005000c79ee */ /* 0x000ea600081c0000 */
[----:B------:R3:W-:Y:S01]  /*3160*/  STS.128 [R48], R40 ;  /* 0x0000002830007388 */ /* 0x0007e20000000c00 */
[----:B------:R-:W-:Y:S01]  /*3170*/  NOP ;  /* 0x0000000000007918 */ /* 0x000fe20000000000 */
[----:B--2---:R-:W2:Y:S01]  /*3180*/  LDTM.x8 R4, tmem[UR4+0x18] ;  /* 0x00001804000479ee */ /* 0x004ea200081c0000 */
[----:B------:R-:W-:-:S02]  /*3190*/  F2FP.BF16.F32.PACK_AB R12, R13, R12 ;  /* 0x0000000c0d0c723e */ /* 0x000fc400000010ff */
[----:B------:R-:W-:Y:S01]  /*31a0*/  F2FP.BF16.F32.PACK_AB R13, R15, R14 ;  /* 0x0000000e0f0d723e */ /* 0x000fe200000010ff */
[----:B-1----:R-:W-:Y:S01]  /*31b0*/  IMAD.MOV R36, RZ, RZ, -R45 ;  /* 0x000000ffff247224 */ /* 0x002fe200078e0a2d */
[----:B------:R-:W-:Y:S01]  /*31c0*/  F2FP.BF16.F32.PACK_AB R14, R17, R16 ;  /* 0x00000010110e723e */ /* 0x000fe200000010ff */
[--C-:B------:R-:W-:Y:S01]  /*31d0*/  IMAD R17, R26, 0x10, R34.reuse ;  /* 0x000000101a117824 */ /* 0x100fe200078e0222 */
[----:B------:R-:W-:Y:S02]  /*31e0*/  F2FP.BF16.F32.PACK_AB R15, R19, R18 ;  /* 0x00000012130f723e */ /* 0x000fe400000010ff */
[----:B--2---:R-:W-:Y:S01]  /*31f0*/  F2FP.BF16.F32.PACK_AB R4, R5, R4 ;  /* 0x000000040504723e */ /* 0x004fe200000010ff */
[C---:B------:R-:W-:Y:S01]  /*3200*/  IMAD.IADD R17, R0.reuse, 0x1, R17 ;  /* 0x0000000100117824 */ /* 0x040fe200078e0211 */
[----:B------:R-:W-:Y:S02]  /*3210*/  F2FP.BF16.F32.PACK_AB R5, R7, R6 ;  /* 0x000000060705723e */ /* 0x000fe400000010ff */
[----:B------:R-:W-:Y:S01]  /*3220*/  F2FP.BF16.F32.PACK_AB R6, R9, R8 ;  /* 0x000000080906723e */ /* 0x000fe200000010ff */
[----:B------:R-:W-:Y:S01]  /*3230*/  IMAD R9, R25, 0x10, R34 ;  /* 0x0000001019097824 */ /* 0x000fe200078e0222 */
[----:B------:R-:W-:Y:S01]  /*3240*/  F2FP.BF16.F32.PACK_AB R7, R11, R10 ;  /* 0x0000000a0b07723e */ /* 0x000fe200000010ff */
[----:B------:R3:W-:Y:S01]  /*3250*/  STS.128 [R17], R12 ;  /* 0x0000000c11007388 */ /* 0x0007e20000000c00 */
[----:B------:R-:W-:Y:S01]  /*3260*/  NOP ;  /* 0x0000000000007918 */ /* 0x000fe20000000000 */
[----:B------:R-:W-:Y:S01]  /*3270*/  IMAD.IADD R9, R0, 0x1, R9 ;  /* 0x0000000100097824 */ /* 0x000fe200078e0209 */
[----:B------:R-:W-:-:S04]  /*3280*/  PRMT R37, R36, 0x7710, RZ ;  /* 0x0000771024257816 */ /* 0x000fc800000000ff */
[----:B------:R3:W-:Y:S01]  /*3290*/  STS.128 [R9], R4 ;  /* 0x0000000409007388 */ /* 0x0007e20000000c00 */
[----:B------:R-:W-:Y:S01]  /*32a0*/  IMAD.IADD R44, R44, 0x1, R37 ;  /* 0x000000012c2c7824 */ /* 0x000fe200078e0225 */
[----:B------:R1:W-:Y:S06]  /*32b0*/  MEMBAR.ALL.CTA ;  /* 0x0000000000007992 */ /* 0x0003ec0000008000 */
[----:B-1----:R-:W1:Y:S01]  /*32c0*/  FENCE.VIEW.ASYNC.S ;  /* 0x00000000000073c6 */ /* 0x002e620000000000 */
[----:B------:R-:W-:-:S05]  /*32d0*/  LOP3.LUT R44, R44, 0xffff, RZ, 0xc0, !PT ;  /* 0x0000ffff2c2c7812 */ /* 0x000fca00078ec0ff */
[----:B------:R-:W-:-:S04]  /*32e0*/  IMAD R34, R35, 0x10, R44 ;  /* 0x0000001023227824 */ /* 0x000fc800078e022c */
[----:B------:R-:W-:Y:S01]  /*32f0*/  IMAD.SHL.U32 R34, R34, 0x80, RZ ;  /* 0x0000008022227824 */ /* 0x000fe200078e00ff */
[----:B-1----:R-:W-:Y:S06]  /*3300*/  BAR.SYNC.DEFER_BLOCKING 0x8, 0x80 ;  /* 0x0202000000007b1d */ /* 0x002fec0000010000 */
[----:B------:R-:W-:Y:S05]  /*3310*/  @P1 BRA `(.L_x_47) ;  /* 0x0000000000381947 */ /* 0x000fea0003800000 */
[----:B------:R-:W-:Y:S01]  /*3320*/  ELECT P2, URZ, PT ;  /* 0x0000000000ff782f */ /* 0x000fe20003840000 */
[----:B------:R-:W-:-:S12]  /*3330*/  BSSY.RECONVERGENT B0, `(.L_x_47) ;  /* 0x000000c000007945 */ /* 0x000fd80003800200 */
[----:B------:R-:W-:Y:S05]  /*3340*/  @!P2 BRA `(.L_x_48) ;  /* 0x000000000028a947 */ /* 0x000fea0003800000 */
[----:B------:R-:W1:Y:S01]  /*3350*/  LDCU.64 UR8, c[0x0][0x348] ;  /* 0x00006900ff0877ac */ /* 0x000e620008000a00 */
[----:B------:R-:W-:Y:S02]  /*3360*/  R2UR UR7, R23 ;  /* 0x00000000170772ca */ /* 0x000fe400000e0000 */
[----:B------:R-:W-:Y:S02]  /*3370*/  R2UR UR4, R0 ;  /* 0x00000000000472ca */ /* 0x000fe400000e0000 */
[----:B------:R-:W-:Y:S02]  /*3380*/  R2UR UR5, R33 ;  /* 0x00000000210572ca */ /* 0x000fe400000e0000 */
[----:B------:R-:W-:-:S09]  /*3390*/  R2UR UR6, R34 ;  /* 0x00000000220672ca */ /* 0x000fd200000e0000 */
[----:B------:R-:W-:Y:S02]  /*33a0*/  ULEA UR4, UR7, UR4, 0xd ;  /* 0x0000000407047291 */ /* 0x000fe4000f8e68ff */
[----:B-1----:R-:W-:-:S04]  /*33b0*/  UIADD3 UR8, UP0, UPT, UR8, 0x240, URZ ;  /* 0x0000024008087890 */ /* 0x002fc8000ff1e0ff */
[----:B------:R-:W-:-:S09]  /*33c0*/  UIADD3.X UR9, UPT, UPT, URZ, UR9, URZ, UP0, !UPT ;  /* 0x00000009ff097290 */ /* 0x000fd200087fe4ff */
[----:B------:R1:W-:Y:S02]  /*33d0*/  UTMASTG.2D [UR4], [UR8] ;  /* 0x00000004080073b5 */ /* 0x0003e40008008000 */
[----:B-1----:R0:W-:Y:S02]  /*33e0*/  UTMACMDFLUSH ;  /* 0x00000000000079b7 */ /* 0x0021e40000000000 */
.L_x_48:
[----:B------:R-:W-:Y:S05]  /*33f0*/  BSYNC.RECONVERGENT B0 ;  /* 0x0000000000007941 */ /* 0x000fea0003800200 */
.L_x_47:
[----:B------:R-:W-:Y:S05]  /*3400*/  @P1 BRA `(.L_x_49) ;  /* 0x0000000000041947 */ /* 0x000fea0003800000 */
[----:B------:R-:W-:-:S04]  /*3410*/  DEPBAR.LE SB0, 0x1 ;  /* 0x000080400000791a */ /* 0x000fc80000000000 */
.L_x_49:
[----:B------:R-:W-:Y:S01]  /*3420*/  BAR.SYNC.DEFER_BLOCKING 0x8, 0x80 ;  /* 0x0202000000007b1d */ /* 0x000fe20000010000 */
[C---:B------:R-:W-:Y:S02]  /*3430*/  R2UR UR5, R32.reuse ;  /* 0x00000000200572ca */ /* 0x040fe400000e0000 */
[----:B------:R-:W-:Y:S02]  /*3440*/  R2UR UR4, R32 ;  /* 0x00000000200472ca */ /* 0x000fe400000e0000 */
[----:B------:R-:W-:-:S04]  /*3450*/  LOP3.LUT R53, R23, 0x1, RZ, 0xc0, !PT ;  /* 0x0000000117357812 */ /* 0x000fc800078ec0ff */
[----:B------:R-:W-:-:S05]  /*3460*/  LOP3.LUT R23, R53, 0x1, RZ, 0x3c, !PT ;  /* 0x0000000135177812 */ /* 0x000fca00078e3cff */
[----:B---3--:R-:W1:Y:S01]  /*3470*/  LDTM.x8 R12, tmem[UR5+0x20] ;  /* 0x00002005000c79ee */ /* 0x008e6200081c0000 */
[C---:B------:R-:W-:Y:S02]  /*3480*/  IMAD R36, R23.reuse, 0x2000, R30 ;  /* 0x0000200017247824 */ /* 0x040fe400078e021e */
[----:B------:R-:W-:Y:S02]  /*3490*/  IMAD R51, R23, 0x2000, R0 ;  /* 0x0000200017337824 */ /* 0x000fe400078e0200 */
[----:B------:R-:W-:-:S04]  /*34a0*/  IMAD R35, R29, 0x80, R36 ;  /* 0x000000801d237824 */ /* 0x000fc800078e0224 */
[----:B------:R-:W-:Y:S01]  /*34b0*/  IMAD R47, R26, 0x10, R35 ;  /* 0x000000101a2f7824 */ /* 0x000fe200078e0223 */
[----:B------:R-:W-:Y:S01]  /*34c0*/  NOP ;  /* 0x0000000000007918 */ /* 0x000fe20000000000 */
[----:B-1----:R-:W1:Y:S02]  /*34d0*/  LDTM.x8 R4, tmem[UR4+0x28] ;  /* 0x00002804000479ee */ /* 0x002e6400081c0000 */
[----:B------:R-:W-:Y:S01]  /*34e0*/  IMAD.IADD R47, R0, 0x1, R47 ;  /* 0x00000001002f7824 */ /* 0x000fe200078e022f */
[----:B------:R-:W-:Y:S01]  /*34f0*/  F2FP.BF16.F32.PACK_AB R40, R13, R12 ;  /* 0x0000000c0d28723e */ /* 0x000fe200000010ff */
[----:B------:R-:W-:Y:S01]  /*3500*/  IMAD R13, R28, 0x10, R35 ;  /* 0x000000101c0d7824 */ /* 0x000fe200078e0223 */
[----:B------:R-:W-:Y:S02]  /*3510*/  F2FP.BF16.F32.PACK_AB R41, R15, R14 ;  /* 0x0000000e0f29723e */ /* 0x000fe400000010ff */
[----:B------:R-:W-:Y:S01]  /*3520*/  F2FP.BF16.F32.PACK_AB R42, R17, R16 ;  /* 0x00000010112a723e */ /* 0x000fe200000010ff */
[----:B------:R-:W-:Y:S01]  /*3530*/  IMAD.IADD R46, R0, 0x1, R13 ;  /* 0x00000001002e7824 */ /* 0x000fe200078e020d */
[----:B------:R-:W-:-:S02]  /*3540*/  F2FP.BF16.F32.PACK_AB R43, R19, R18 ;  /* 0x00000012132b723e */ /* 0x000fc400000010ff */
[----:B-1----:R-:W-:Y:S01]  /*3550*/  F2FP.BF16.F32.PACK_AB R36, R5, R4 ;  /* 0x000000040524723e */ /* 0x002fe200000010ff */
[----:B------:R-:W-:Y:S01]  /*3560*/  IMAD R5, R27, 0x10, R35 ;  /* 0x000000101b057824 */ /* 0x000fe200078e0223 */
[----:B------:R-:W-:Y:S01]  /*3570*/  F2FP.BF16.F32.PACK_AB R37, R7, R6 ;  /* 0x000000060725723e */ /* 0x000fe200000010ff */
[----:B------:R1:W-:Y:S01]  /*3580*/  STS.128 [R46], R40 ;  /* 0x000000282e007388 */ /* 0x0003e20000000c00 */
[----:B------:R-:W-:Y:S01]  /*3590*/  F2FP.BF16.F32.PACK_AB R38, R9, R8 ;  /* 0x000000080926723e */ /* 0x000fe200000010ff */
[C---:B------:R-:W-:Y:S01]  /*35a0*/  IMAD.IADD R44, R0.reuse, 0x1, R5 ;  /* 0x00000001002c7824 */ /* 0x040fe200078e0205 */
[----:B------:R-:W-:Y:S01]  /*35b0*/  F2FP.BF16.F32.PACK_AB R39, R11, R10 ;  /* 0x0000000a0b27723e */ /* 0x000fe200000010ff */
[----:B------:R-:W-:Y:S01]  /*35c0*/  NOP ;  /* 0x0000000000007918 */ /* 0x000fe20000000000 */
[----:B------:R-:W2:Y:S01]  /*35d0*/  LDTM.x8 R12, tmem[UR5+0x30] ;  /* 0x00003005000c79ee */ /* 0x000ea200081c0000 */
[----:B------:R-:W-:Y:S02]  /*35e0*/  IMAD R35, R25, 0x10, R35 ;  /* 0x0000001019237824 */ /* 0x000fe400078e0223 */
[----:B------:R1:W-:Y:S01]  /*35f0*/  STS.128 [R44], R36 ;  /* 0x000000242c007388 */ /* 0x0003e20000000c00 */
[----:B------:R-:W-:Y:S01]  /*3600*/  NOP ;  /* 0x0000000000007918 */ /* 0x000fe20000000000 */
[----:B------:R-:W-:Y:S01]  /*3610*/  IMAD.IADD R48, R0, 0x1, R35 ;  /* 0x0000000100307824 */ /* 0x000fe200078e0223 */
[----:B--2---:R-:W2:Y:S01]  /*3620*/  LDTM.x8 R4, tmem[UR4+0x38] ;  /* 0x00003804000479ee */ /* 0x004ea200081c0000 */
[----:B------:R-:W-:-:S02]  /*3630*/  F2FP.BF16.F32.PACK_AB R12, R13, R12 ;  /* 0x0000000c0d0c723e */ /* 0x000fc400000010ff */
[----:B------:R-:W-:Y:S02]  /*3640*/  F2FP.BF16.F32.PACK_AB R13, R15, R14 ;  /* 0x0000000e0f0d723e */ /* 0x000fe400000010ff */
[----:B------:R-:W-:Y:S02]  /*3650*/  F2FP.BF16.F32.PACK_AB R14, R17, R16 ;  /* 0x00000010110e723e */ /* 0x000fe400000010ff */
[----:B------:R-:W-:Y:S02]  /*3660*/  F2FP.BF16.F32.PACK_AB R15, R19, R18 ;  /* 0x00000012130f723e */ /* 0x000fe400000010ff */
[----:B--2---:R-:W-:Y:S02]  /*3670*/  F2FP.BF16.F32.PACK_AB R4, R5, R4 ;  /* 0x000000040504723e */ /* 0x004fe400000010ff */
[----:B------:R-:W-:Y:S01]  /*3680*/  F2FP.BF16.F32.PACK_AB R5, R7, R6 ;  /* 0x000000060705723e */ /* 0x000fe200000010ff */
[----:B------:R1:W-:Y:S01]  /*3690*/  STS.128 [R47], R12 ;  /* 0x0000000c2f007388 */ /* 0x0003e20000000c00 */
[----:B------:R-:W-:Y:S01]  /*36a0*/  F2FP.BF16.F32.PACK_AB R6, R9, R8 ;  /* 0x000000080906723e */ /* 0x000fe200000010ff */
[----:B------:R-:W-:Y:S01]  /*36b0*/  NOP ;  /* 0x0000000000007918 */ /* 0x000fe20000000000 */
[----:B------:R-:W-:-:S05]  /*36c0*/  F2FP.BF16.F32.PACK_AB R7, R11, R10 ;  /* 0x0000000a0b07723e */ /* 0x000fca00000010ff */
[----:B------:R1:W-:Y:S01]  /*36d0*/  STS.128 [R48], R4 ;  /* 0x0000000430007388 */ /* 0x0003e20000000c00 */
[----:B------:R2:W-:Y:S06]  /*36e0*/  MEMBAR.ALL.CTA ;  /* 0x0000000000007992 */ /* 0x0005ec0000008000 */
[----:B--2---:R-:W2:Y:S02]  /*36f0*/  FENCE.VIEW.ASYNC.S ;  /* 0x00000000000073c6 */ /* 0x004ea40000000000 */
[----:B--2---:R-:W-:Y:S06]  /*3700*/  BAR.SYNC.DEFER_BLOCKING 0x8, 0x80 ;  /* 0x0202000000007b1d */ /* 0x004fec0000010000 */
[----:B------:R-:W-:Y:S05]  /*3710*/  @P1 BRA `(.L_x_50) ;  /* 0x0000000000381947 */ /* 0x000fea0003800000 */
[----:B------:R-:W-:Y:S01]  /*3720*/  ELECT P2, URZ, PT ;  /* 0x0000000000ff782f */ /* 0x000fe20003840000 */
[----:B------:R-:W-:-:S12]  /*3730*/  BSSY.RECONVERGENT B0, `(.L_x_51) ;  /* 0x000000b000007945 */ /* 0x000fd80003800200 */
[----:B------:R-:W-:Y:S05]  /*3740*/  @!P2 BRA `(.L_x_52) ;  /* 0x000000000024a947 */ /* 0x000fea0003800000 */
[----:B------:R-:W2:Y:S01]  /*3750*/  LDCU.64 UR8, c[0x0][0x348] ;  /* 0x00006900ff0877ac */ /* 0x000ea20008000a00 */
[----:B------:R-:W-:Y:S02]  /*3760*/  R2UR UR5, R33 ;  /* 0x00000000210572ca */ /* 0x000fe400000e0000 */
[----:B------:R-:W-:Y:S02]  /*3770*/  R2UR UR4, R51 ;  /* 0x00000000330472ca */ /* 0x000fe400000e0000 */
[----:B------:R-:W-:-:S09]  /*3780*/  R2UR UR6, R34 ;  /* 0x00000000220672ca */ /* 0x000fd200000e0000 */
[----:B------:R-:W-:Y:S02]  /*3790*/  UIADD3 UR5, UPT, UPT, UR5, 0x20, URZ ;  /* 0x0000002005057890 */ /* 0x000fe4000fffe0ff */
[----:B--2---:R-:W-:-:S04]  /*37a0*/  UIADD3 UR8, UP0, UPT, UR8, 0x240, URZ ;  /* 0x0000024008087890 */ /* 0x004fc8000ff1e0ff */
[----:B------:R-:W-:-:S09]  /*37b0*/  UIADD3.X UR9, UPT, UPT, URZ, UR9, URZ, UP0, !UPT ;  /* 0x00000009ff097290 */ /* 0x000fd200087fe4ff */
[----:B------:R2:W-:Y:S02]  /*37c0*/  UTMASTG.2D [UR4], [UR8] ;  /* 0x00000004080073b5 */ /* 0x0005e40008008000 */
[----:B--2---:R0:W-:Y:S02]  /*37d0*/  UTMACMDFLUSH ;  /* 0x00000000000079b7 */ /* 0x0041e40000000000 */
.L_x_52:
[----:B------:R-:W-:Y:S05]  /*37e0*/  BSYNC.RECONVERGENT B0 ;  /* 0x0000000000007941 */ /* 0x000fea0003800200 */
.L_x_51:
[----:B------:R-:W-:-:S04]  /*37f0*/  DEPBAR.LE SB0, 0x1 ;  /* 0x000080400000791a */ /* 0x000fc80000000000 */
.L_x_50:
[----:B------:R-:W-:Y:S01]  /*3800*/  BAR.SYNC.DEFER_BLOCKING 0x8, 0x80 ;  /* 0x0202000000007b1d */ /* 0x000fe20000010000 */
[C---:B------:R-:W-:Y:S01]  /*3810*/  R2UR UR5, R32.reuse ;  /* 0x00000000200572ca */ /* 0x040fe200000e0000 */
[C---:B-1----:R-:W-:Y:S01]  /*3820*/  IMAD R36, R53.reuse, 0x2000, R30 ;  /* 0x0000200035247824 */ /* 0x042fe200078e021e */
[----:B------:R-:W-:Y:S01]  /*3830*/  R2UR UR4, R32 ;  /* 0x00000000200472ca */ /* 0x000fe200000e0000 */
[----:B------:R-:W-:Y:S02]  /*3840*/  IMAD R53, R53, 0x2000, R0 ;  /* 0x0000200035357824 */ /* 0x000fe400078e0200 */
[----:B------:R-:W-:-:S04]  /*3850*/  IMAD R49, R29, 0x80, R36 ;  /* 0x000000801d317824 */ /* 0x000fc800078e0224 */
[--C-:B------:R-:W-:Y:S02]  /*3860*/  IMAD R45, R28, 0x10, R49.reuse ;  /* 0x000000101c2d7824 */ /* 0x100fe400078e0231 */
[----:B------:R-:W-:Y:S02]  /*3870*/  IMAD R35, R27, 0x10, R49 ;  /* 0x000000101b237824 */ /* 0x000fe400078e0231 */
[----:B------:R-:W1:Y:S01]  /*3880*/  LDTM.x8 R12, tmem[UR5+0x40] ;  /* 0x00004005000c79ee */ /* 0x000e6200081c0000 */
[C---:B------:R-:W-:Y:S02]  /*3890*/  IMAD.IADD R45, R0.reuse, 0x1, R45 ;  /* 0x00000001002d7824 */ /* 0x040fe400078e022d */
[----:B------:R-:W-:Y:S01]  /*38a0*/  IMAD.IADD R35, R0, 0x1, R35 ;  /* 0x0000000100237824 */ /* 0x000fe200078e0223 */
[----:B------:R-:W-:Y:S01]  /*38b0*/  NOP ;  /* 0x0000000000007918 */ /* 0x000fe20000000000 */
[----:B-1----:R-:W1:Y:S01]  /*38c0*/  LDTM.x8 R4, tmem[UR4+0x48] ;  /* 0x00004804000479ee */ /* 0x002e6200081c0000 */
[----:B------:R-:W-:-:S02]  /*38d0*/  F2FP.BF16.F32.PACK_AB R40, R13, R12 ;  /* 0x0000000c0d28723e */ /* 0x000fc400000010ff */
[----:B------:R-:W-:Y:S02]  /*38e0*/  F2FP.BF16.F32.PACK_AB R41, R15, R14 ;  /* 0x0000000e0f29723e */ /* 0x000fe400000010ff */
[----:B------:R-:W-:Y:S02]  /*38f0*/  F2FP.BF16.F32.PACK_AB R42, R17, R16 ;  /* 0x00000010112a723e */ /* 0x000fe400000010ff */
[----:B------:R-:W-:-:S05]  /*3900*/  F2FP.BF16.F32.PACK_AB R43, R19, R18 ;  /* 0x00000012132b723e */ /* 0x000fca00000010ff */
[----:B------:R2:W-:Y:S01]  /*3910*/  STS.128 [R45], R40 ;  /* 0x000000282d007388 */ /* 0x0005e20000000c00 */
[----:B------:R-:W-:Y:S01]  /*3920*/  NOP ;  /* 0x0000000000007918 */ /* 0x000fe20000000000 */
[----:B-1----:R-:W-:Y:S02]  /*3930*/  F2FP.BF16.F32.PACK_AB R36, R5, R4 ;  /* 0x000000040524723e */ /* 0x002fe400000010ff */
[----:B------:R-:W-:Y:S01]  /*3940*/  F2FP.BF16.F32.PACK_AB R37, R7, R6 ;  /* 0x000000060725723e */ /* 0x000fe200000010ff */
[----:B------:R-:W1:Y:S01]  /*3950*/  LDTM.x8 R12, tmem[UR5+0x50] ;  /* 0x00005005000c79ee */ /* 0x000e6200081c0000 */
[----:B------:R-:W-:Y:S02]  /*3960*/  F2FP.BF16.F32.PACK_AB R38, R9, R8 ;  /* 0x000000080926723e */ /* 0x000fe400000010ff */
[----:B------:R-:W-:-:S05]  /*3970*/  F2FP.BF16.F32.PACK_AB R39, R11, R10 ;  /* 0x0000000a0b27723e */ /* 0x000fca00000010ff */
[----:B------:R2:W-:Y:S01]  /*3980*/  STS.128 [R35], R36 ;  /* 0x0000002423007388 */ /* 0x0005e20000000c00 */
[----:B------:R-:W-:Y:S01]  /*3990*/  NOP ;  /* 0x0000000000007918 */ /* 0x000fe20000000000 */
[----:B-1----:R-:W1:Y:S01]  /*39a0*/  LDTM.x8 R4, tmem[UR4+0x58] ;  /* 0x00005804000479ee */ /* 0x002e6200081c0000 */
[----:B------:R-:W-:Y:S02]  /*39b0*/  F2FP.BF16.F32.PACK_AB R12, R13, R12 ;  /* 0x0000000c0d0c723e */ /* 0x000fe400000010ff */
[----:B------:R-:W-:Y:S02]  /*39c0*/  F2FP.BF16.F32.PACK_AB R13, R15, R14 ;  /* 0x0000000e0f0d723e */ /* 0x000fe400000010ff */
[----:B------:R-:W-:Y:S01]  /*39d0*/  F2FP.BF16.F32.PACK_AB R14, R17, R16 ;  /* 0x00000010110e723e */ /* 0x000fe200000010ff */
[--C-:B------:R-:W-:Y:S01]  /*39e0*/  IMAD R17, R26, 0x10, R49.reuse ;  /* 0x000000101a117824 */ /* 0x100fe200078e0231 */
[----:B------:R-:W-:Y:S01]  /*39f0*/  F2FP.BF16.F32.PACK_AB R15, R19, R18 ;  /* 0x00000012130f723e */ /* 0x000fe200000010ff */
[----:B------:R-:W-:-:S02]  /*3a00*/  IMAD R19, R25, 0x10, R49 ;  /* 0x0000001019137824 */ /* 0x000fc400078e0231 */
[C---:B------:R-:W-:Y:S02]  /*3a10*/  IMAD.IADD R49, R0.reuse, 0x1, R17 ;  /* 0x0000000100317824 */ /* 0x040fe400078e0211 */
[----:B------:R-:W-:Y:S01]  /*3a20*/  IMAD.IADD R50, R0, 0x1, R19 ;  /* 0x0000000100327824 */ /* 0x000fe200078e0213 */
[----:B-1----:R-:W-:Y:S02]  /*3a30*/  F2FP.BF16.F32.PACK_AB R4, R5, R4 ;  /* 0x000000040504723e */ /* 0x002fe400000010ff */
[----:B------:R-:W-:Y:S01]  /*3a40*/  F2FP.BF16.F32.PACK_AB R5, R7, R6 ;  /* 0x000000060705723e */ /* 0x000fe200000010ff */
[----:B------:R2:W-:Y:S01]  /*3a50*/  STS.128 [R49], R12 ;  /* 0x0000000c31007388 */ /* 0x0005e20000000c00 */
[----:B------:R-:W-:Y:S01]  /*3a60*/  F2FP.BF16.F32.PACK_AB R6, R9, R8 ;  /* 0x000000080906723e */ /* 0x000fe200000010ff */
[----:B------:R-:W-:Y:S01]  /*3a70*/  NOP ;  /* 0x0000000000007918 */ /* 0x000fe20000000000 */
[----:B------:R-:W-:-:S05]  /*3a80*/  F2FP.BF16.F32.PACK_AB R7, R11, R10 ;  /* 0x0000000a0b07723e */ /* 0x000fca00000010ff */
[----:B------:R2:W-:Y:S01]  /*3a90*/  STS.128 [R50], R4 ;  /* 0x0000000432007388 */ /* 0x0005e20000000c00 */
[----:B------:R1:W-:Y:S06]  /*3aa0*/  MEMBAR.ALL.CTA ;  /* 0x0000000000007992 */ /* 0x0003ec0000008000 */
[----:B-1----:R-:W1:Y:S02]  /*3ab0*/  FENCE.VIEW.ASYNC.S ;  /* 0x00000000000073c6 */ /* 0x002e640000000000 */
        /* <DEDUP_REMOVED lines=8> */
[----:B------:R-:W-:-:S09]  /*3b40*/  R2UR UR6, R34 ;  /* 0x00000000220672ca */ /* 0x000fd200000e0000 */
[----:B------:R-:W-:Y:S02]  /*3b50*/  UIADD3 UR5, UPT, UPT, UR5, 0x40, URZ ;  /* 0x0000004005057890 */ /* 0x000fe4000fffe0ff */
[----:B-1----:R-:W-:-:S04]  /*3b60*/  UIADD3 UR8, UP0, UPT, UR8, 0x240, URZ ;  /* 0x0000024008087890 */ /* 0x002fc8000ff1e0ff */
[----:B------:R-:W-:-:S09]  /*3b70*/  UIADD3.X UR9, UPT, UPT, URZ, UR9, URZ, UP0, !UPT ;  /* 0x00000009ff097290 */ /* 0x000fd200087fe4ff */
[----:B------:R1:W-:Y:S02]  /*3b80*/  UTMASTG.2D [UR4], [UR8] ;  /* 0x00000004080073b5 */ /* 0x0003e40008008000 */
[----:B-1----:R0:W-:Y:S02]  /*3b90*/  UTMACMDFLUSH ;  /* 0x00000000000079b7 */ /* 0x0021e40000000000 */
.L_x_55:
[----:B------:R-:W-:Y:S05]  /*3ba0*/  BSYNC.RECONVERGENT B0 ;  /* 0x0000000000007941 */ /* 0x000fea0003800200 */
.L_x_54:
[----:B------:R-:W-:-:S04]  /*3bb0*/  DEPBAR.LE SB0, 0x1 ;  /* 0x000080400000791a */ /* 0x000fc80000000000 */
.L_x_53:
[----:B------:R-:W-:Y:S01]  /*3bc0*/  BAR.SYNC.DEFER_BLOCKING 0x8, 0x80 ;  /* 0x0202000000007b1d */ /* 0x000fe20000010000 */
[C---:B------:R-:W-:Y:S02]  /*3bd0*/  R2UR UR5, R32.reuse ;  /* 0x00000000200572ca */ /* 0x040fe400000e0000 */
[----:B------:R-:W-:-:S11]  /*3be0*/  R2UR UR4, R32 ;  /* 0x00000000200472ca */ /* 0x000fd600000e0000 */
[----:B--2---:R-:W1:Y:S01]  /*3bf0*/  LDTM.x8 R12, tmem[UR5+0x60] ;  /* 0x00006005000c79ee */ /* 0x004e6200081c0000 */
[----:B------:R-:W-:Y:S01]  /*3c00*/  NOP ;  /* 0x0000000000007918 */ /* 0x000fe20000000000 */
[----:B-1----:R-:W1:Y:S01]  /*3c10*/  LDTM.x8 R4, tmem[UR4+0x68] ;  /* 0x00006804000479ee */ /* 0x002e6200081c0000 */
[----:B------:R-:W-:Y:S02]  /*3c20*/  F2FP.BF16.F32.PACK_AB R40, R13, R12 ;  /* 0x0000000c0d28723e */ /* 0x000fe400000010ff */
[----:B------:R-:W-:Y:S02]  /*3c30*/  F2FP.BF16.F32.PACK_AB R41, R15, R14 ;  /* 0x0000000e0f29723e */ /* 0x000fe400000010ff */
[----:B------:R-:W-:Y:S02]  /*3c40*/  F2FP.BF16.F32.PACK_AB R42, R17, R16 ;  /* 0x00000010112a723e */ /* 0x000fe400000010ff */
[----:B------:R-:W-:Y:S02]  /*3c50*/  F2FP.BF16.F32.PACK_AB R43, R19, R18 ;  /* 0x00000012132b723e */ /* 0x000fe400000010ff */
[----:B-1----:R-:W-:-:S03]  /*3c60*/  F2FP.BF16.F32.PACK_AB R36, R5, R4 ;  /* 0x000000040524723e */ /* 0x002fc600000010ff */
[----:B------:R1:W-:Y:S01]  /*3c70*/  STS.128 [R46], R40 ;  /* 0x000000282e007388 */ /* 0x0003e20000000c00 */
[----:B------:R-:W-:Y:S01]  /*3c80*/  F2FP.BF16.F32.PACK_AB R37, R7, R6 ;  /* 0x000000060725723e */ /* 0x000fe200000010ff */
[----:B------:R-:W-:Y:S01]  /*3c90*/  NOP ;  /* 0x0000000000007918 */ /* 0x000fe20000000000 */
[----:B------:R-:W-:Y:S01]  /*3ca0*/  F2FP.BF16.F32.PACK_AB R38, R9, R8 ;  /* 0x000000080926723e */ /* 0x000fe200000010ff */
[----:B------:R-:W2:Y:S01]  /*3cb0*/  LDTM.x8 R12, tmem[UR5+0x70] ;  /* 0x00007005000c79ee */ /* 0x000ea200081c0000 */
[----:B------:R-:W-:-:S05]  /*3cc0*/  F2FP.BF16.F32.PACK_AB R39, R11, R10 ;  /* 0x0000000a0b27723e */ /* 0x000fca00000010ff */
[----:B------:R1:W-:Y:S01]  /*3cd0*/  STS.128 [R44], R36 ;  /* 0x000000242c007388 */ /* 0x0003e20000000c00 */
[----:B------:R-:W-:Y:S01]  /*3ce0*/  NOP ;  /* 0x0000000000007918 */ /* 0x000fe20000000000 */
[----:B--2---:R-:W2:Y:S01]  /*3cf0*/  LDTM.x8 R4, tmem[UR4+0x78] ;  /* 0x00007804000479ee */ /* 0x004ea200081c0000 */
[----:B------:R-:W-:Y:S02]  /*3d00*/  F2FP.BF16.F32.PACK_AB R12, R13, R12 ;  /* 0x0000000c0d0c723e */ /* 0x000fe400000010ff */
[----:B------:R-:W-:Y:S02]  /*3d10*/  F2FP.BF16.F32.PACK_AB R13, R15, R14 ;  /* 0x0000000e0f0d723e */ /* 0x000fe400000010ff */
[----:B------:R-:W-:Y:S02]  /*3d20*/  F2FP.BF16.F32.PACK_AB R14, R17, R16 ;  /* 0x00000010110e723e */ /* 0x000fe400000010ff */
[----:B------:R-:W-:Y:S02]  /*3d30*/  F2FP.BF16.F32.PACK_AB R15, R19, R18 ;  /* 0x00000012130f723e */ /* 0x000fe400000010ff */
[----:B--2---:R-:W-:-:S03]  /*3d40*/  F2FP.BF16.F32.PACK_AB R4, R5, R4 ;  /* 0x000000040504723e */ /* 0x004fc600000010ff */
[----:B------:R1:W-:Y:S01]  /*3d50*/  STS.128 [R47], R12 ;  /* 0x0000000c2f007388 */ /* 0x0003e20000000c00 */
[----:B------:R-:W-:Y:S01]  /*3d60*/  F2FP.BF16.F32.PACK_AB R5, R7, R6 ;  /* 0x000000060705723e */ /* 0x000fe200000010ff */
[----:B------:R-:W-:Y:S01]  /*3d70*/  NOP ;  /* 0x0000000000007918 */ /* 0x000fe20000000000 */
[----:B------:R-:W-:Y:S02]  /*3d80*/  F2FP.BF16.F32.PACK_AB R6, R9, R8 ;  /* 0x000000080906723e */ /* 0x000fe400000010ff */
        /* <DEDUP_REMOVED lines=18> */
.L_x_58:
[----:B------:R-:W-:Y:S05]  /*3eb0*/  BSYNC.RECONVERGENT B0 ;  /* 0x0000000000007941 */ /* 0x000fea0003800200 */
.L_x_57:
[----:B------:R-:W-:-:S04]  /*3ec0*/  DEPBAR.LE SB0, 0x1 ;  /* 0x000080400000791a */ /* 0x000fc80000000000 */
.L_x_56:
[----:B------:R-:W-:Y:S01]  /*3ed0*/  BAR.SYNC.DEFER_BLOCKING 0x8, 0x80 ;  /* 0x0202000000007b1d */ /* 0x000fe20000010000 */
[----:B------:R-:W-:Y:S01]  /*3ee0*/  R2UR UR5, R32 ;  /* 0x00000000200572ca */ /* 0x000fe200000e0000 */
[----:B------:R-:W-:Y:S01]  /*3ef0*/  VIADD R2, R2, 0x342b8 ;  /* 0x000342b802027836 */ /* 0x000fe20000000000 */
[----:B------:R-:W-:-:S04]  /*3f00*/  R2UR UR4, R32 ;  /* 0x00000000200472ca */ /* 0x000fc800000e0000 */
[----:B------:R-:W-:-:S07]  /*3f10*/  PRMT R2, RZ, 0x654, R2 ;  /* 0x00000654ff027816 */ /* 0x000fce0000000002 */
[----:B-1----:R-:W1:Y:S01]  /*3f20*/  LDTM.x8 R12, tmem[UR5+0x80] ;  /* 0x00008005000c79ee */ /* 0x002e6200081c0000 */
        /* <DEDUP_REMOVED lines=27> */
[----:B------:R-:W-:Y:S01]  /*40e0*/  NOP ;  /* 0x0000000000007918 */ /* 0x000fe20000000000 */
[----:B------:R1:W-:Y:S01]  /*40f0*/  SYNCS.ARRIVE.TRANS64.RED.A1T0 RZ, [R2+URZ], RZ ;  /* 0x000000ff02ff79a7 */ /* 0x0003e200081004ff */
        /* <DEDUP_REMOVED lines=16> */
.L_x_60:
[----:B------:R-:W-:Y:S05]  /*4200*/  BSYNC.RECONVERGENT B0 ;  /* 0x0000000000007941 */ /* 0x000fea0003800200 */
.L_x_59:
[----:B------:R-:W-:Y:S02]  /*4210*/  IADD3 R24, PT, PT, R24, 0x82, RZ ;  /* 0x0000008218187810 */ /* 0x000fe40007ffe0ff */
[----:B------:R-:W-:Y:S01]  /*4220*/  IADD3 R31, PT, PT, R31, 0x82, RZ ;  /* 0x000000821f1f7810 */ /* 0x000fe20007ffe0ff */
[----:B------:R-:W-:Y:S06]  /*4230*/  @P0 BRA `(.L_x_61) ;  /* 0xffffffe800cc0947 */ /* 0x000fec000383ffff */
.L_x_44:
[----:B------:R-:W-:-:S13]  /*4240*/  ISETP.NE.AND P0, PT, R3, 0x3, PT ;  /* 0x000000030300780c */ /* 0x000fda0003f05270 */
[----:B------:R-:W-:Y:S05]  /*4250*/  @P0 EXIT ;  /* 0x000000000000094d */ /* 0x000fea0003800000 */
[----:B------:R-:W-:Y:S05]  /*4260*/  WARPSYNC.ALL ;  /* 0x0000000000007948 */ /* 0x000fea0003800000 */
[----:B------:R-:W-:Y:S01]  /*4270*/  NOP ;  /* 0x0000000000007918 */ /* 0x000fe20000000000 */
[----:B------:R-:W2:Y:S01]  /*4280*/  S2UR UR5, SR_CgaCtaId ;  /* 0x00000000000579c3 */ /* 0x000ea20000008800 */
[----:B------:R-:W-:Y:S02]  /*4290*/  UMOV UR4, 0x50 ;  /* 0x0000005000047882 */ /* 0x000fe40000000000 */
[----:B--2---:R-:W-:-:S09]  /*42a0*/  ULEA UR5, UR5, UR4, 0x18 ;  /* 0x0000000405057291 */ /* 0x004fd2000f8ec0ff */
[----:B-1----:R-:W1:Y:S02]  /*42b0*/  LDS R2, [UR5] ;  /* 0x00000005ff027984 */ /* 0x002e640008000800 */
[----:B-1----:R-:W-:-:S04]  /*42c0*/  LOP3.LUT R0, R2, 0xffff, RZ, 0xc0, !PT ;  /* 0x0000ffff02007812 */ /* 0x002fc800078ec0ff */
[----:B------:R-:W-:-:S13]  /*42d0*/  ISETP.NE.AND P0, PT, R0, 0xffff, PT ;  /* 0x0000ffff0000780c */ /* 0x000fda0003f05270 */
[----:B------:R-:W-:Y:S05]  /*42e0*/  @P0 BRA `(.L_x_62) ;  /* 0x0000000000480947 */ /* 0x000fea0003800000 */
[----:B------:R-:W-:-:S04]  /*42f0*/  SHF.R.U32.HI R0, RZ, 0x10, R2 ;  /* 0x00000010ff007819 */ /* 0x000fc80000011602 */
[----:B------:R-:W-:-:S04]  /*4300*/  LOP3.LUT R0, R0, 0x1, RZ, 0xc0, !PT ;  /* 0x0000000100007812 */ /* 0x000fc800078ec0ff */
[----:B------:R-:W-:-:S13]  /*4310*/  ISETP.NE.AND P0, PT, R0, 0x1, PT ;  /* 0x000000010000780c */ /* 0x000fda0003f05270 */
[----:B------:R-:W-:Y:S05]  /*4320*/  @P0 BRA `(.L_x_63) ;  /* 0x00000000002c0947 */ /* 0x000fea0003800000 */
[----:B------:R-:W1:Y:S01]  /*4330*/  S2R R0, SR_LANEID ;  /* 0x0000000000007919 */ /* 0x000e620000000000 */
[----:B------:R-:W-:Y:S01]  /*4340*/  IMAD.MOV.U32 R2, RZ, RZ, -0x20000 ;  /* 0xfffe0000ff027424 */ /* 0x000fe200078e00ff */
[----:B------:R-:W-:Y:S02]  /*4350*/  VOTEU.ANY UR6, UPT, PT ;  /* 0x0000000000067886 */ /* 0x000fe400038e0100 */
[----:B------:R-:W-:Y:S01]  /*4360*/  UFLO.U32 UR6, UR6 ;  /* 0x00000006000672bd */ /* 0x000fe200080e0000 */
[----:B------:R-:W2:Y:S05]  /*4370*/  REDUX UR4, R2 ;  /* 0x00000000020473c4 */ /* 0x000eaa0000000000 */
[----:B-1----:R-:W-:-:S02]  /*4380*/  ISETP.EQ.U32.AND P0, PT, R0, UR6, PT ;  /* 0x0000000600007c0c */ /* 0x002fc4000bf02070 */
[----:B--2---:R-:W-:Y:S01]  /*4390*/  MOV R0, UR4 ;  /* 0x0000000400007c02 */ /* 0x004fe20008000f00 */
[----:B------:R-:W-:-:S05]  /*43a0*/  UMOV UR4, 0xfffe0000 ;  /* 0xfffe000000047882 */ /* 0x000fca0000000000 */
[----:B------:R1:W-:Y:S05]  /*43b0*/  UTCATOMSWS.AND URZ, UR4 ;  /* 0x0000000400ff79e3 */ /* 0x0003ea0008000000 */
[----:B------:R1:W-:Y:S01]  /*43c0*/  @P0 ATOMS.AND RZ, [UR5], R0 ;  /* 0x00000000ffff098c */ /* 0x0003e2000a800005 */
[----:B------:R-:W-:Y:S05]  /*43d0*/  BRA `(.L_x_64) ;  /* 0x0000000000147947 */ /* 0x000fea0003800000 */
.L_x_63:
[----:B------:R-:W-:Y:S02]  /*43e0*/  MOV R2, 0x4400 ;  /* 0x0000440000027802 */ /* 0x000fe40000000f00 */
[----:B------:R-:W-:Y:S05]  /*43f0*/  CALL.REL.NOINC `($__internal_0_$__cuda_sm10x_tcgen05_guardrail_trap_col_being_dealloced_not_returned_by_alloc) ;  /* 0x0000000400307944 */ /* 0x000fea0003c00000 */
[----:B------:R-:W-:Y:S05]  /*4400*/  BRA `(.L_x_64) ;  /* 0x0000000000087947 */ /* 0x000fea0003800000 */
.L_x_62:
[----:B------:R-:W-:Y:S02]  /*4410*/  MOV R2, 0x4430 ;  /* 0x0000443000027802 */ /* 0x000fe40000000f00 */
[----:B------:R-:W-:Y:S05]  /*4420*/  CALL.REL.NOINC `($__internal_2_$__cuda_sm10x_tcgen05_guardrail_trap_unallocated_columns_being_dealloced) ;  /* 0x00000004003c7944 */ /* 0x000fea0003c00000 */
.L_x_64:
[----:B------:R-:W-:Y:S01]  /*4430*/  NOP ;  /* 0x0000000000007918 */ /* 0x000fe20000000000 */
[----:B-1----:R-:W-:Y:S05]  /*4440*/  EXIT ;  /* 0x000000000000794d */ /* 0x002fea0003800000 */
.L_x_13:
[----:B------:R-:W-:-:S07]  /*4450*/  MOV R7, R6 ;  /* 0x0000000600077202 */ /* 0x000fce0000000f00 */
.L_x_65:
[----:B-1----:R1:W2:Y:S02]  /*4460*/  SYNCS.PHASECHK.TRANS64.TRYWAIT P0, [R3+URZ], R7 ;  /* 0x00000007030075a7 */ /* 0x0022a400080011ff */
[----:B--2---:R-:W-:Y:S05]  /*4470*/  @!P0 NANOSLEEP.SYNCS 0x989680 ;  /* 0x009896800000895d */ /* 0x004fea0003900000 */
[----:B------:R-:W2:Y:S02]  /*4480*/  @!P0 SYNCS.PHASECHK.TRANS64 P0, [R3+URZ], R7 ;  /* 0x00000007030085a7 */ /* 0x000ea400080010ff */
[----:B--2---:R-:W-:Y:S05]  /*4490*/  @!P0 BRA `(.L_x_65) ;  /* 0xfffffffc00f08947 */ /* 0x004fea000383ffff */
[----:B------:R-:W-:Y:S05]  /*44a0*/  BRA `(.L_x_12) ;  /* 0xffffffc000c47947 */ /* 0x000fea000383ffff */
.L_x_16:
[----:B------:R-:W-:-:S07]  /*44b0*/  MOV R3, R2 ;  /* 0x0000000200037202 */ /* 0x000fce0000000f00 */
.L_x_66:
[----:B-1----:R1:W2:Y:S02]  /*44c0*/  SYNCS.PHASECHK.TRANS64.TRYWAIT P0, [R7+URZ], R3 ;  /* 0x00000003070075a7 */ /* 0x0022a400080011ff */
[----:B--2---:R-:W-:Y:S05]  /*44d0*/  @!P0 NANOSLEEP.SYNCS 0x989680 ;  /* 0x009896800000895d */ /* 0x004fea0003900000 */
[----:B------:R-:W2:Y:S02]  /*44e0*/  @!P0 SYNCS.PHASECHK.TRANS64 P0, [R7+URZ], R3 ;  /* 0x00000003070085a7 */ /* 0x000ea400080010ff */
[----:B--2---:R-:W-:Y:S05]  /*44f0*/  @!P0 BRA `(.L_x_66) ;  /* 0xfffffffc00f08947 */ /* 0x004fea000383ffff */
[----:B------:R-:W-:Y:S05]  /*4500*/  BRA `(.L_x_15) ;  /* 0xffffffc4002c7947 */ /* 0x000fea000383ffff */
.L_x_24:
[----:B------:R-:W-:-:S07]  /*4510*/  MOV R4, R5 ;  /* 0x0000000500047202 */ /* 0x000fce0000000f00 */
.L_x_67:
[----:B-1----:R1:W2:Y:S02]  /*4520*/  SYNCS.PHASECHK.TRANS64.TRYWAIT P0, [R2+URZ+0x34200], R5 ;  /* 0x03420005020075a7 */ /* 0x0022a400080011ff */
[----:B--2---:R-:W-:Y:S05]  /*4530*/  @!P0 NANOSLEEP.SYNCS 0x989680 ;  /* 0x009896800000895d */ /* 0x004fea0003900000 */
[----:B------:R-:W2:Y:S02]  /*4540*/  @!P0 SYNCS.PHASECHK.TRANS64 P0, [R2+URZ+0x34200], R5 ;  /* 0x03420005020085a7 */ /* 0x000ea400080010ff */
[----:B--2---:R-:W-:Y:S05]  /*4550*/  @!P0 BRA `(.L_x_67) ;  /* 0xfffffffc00f08947 */ /* 0x004fea000383ffff */
[----:B------:R-:W-:Y:S05]  /*4560*/  BRA `(.L_x_68) ;  /* 0xffffffc800647947 */ /* 0x000fea000383ffff */
.L_x_29:
[----:B------:R-:W-:Y:S02]  /*4570*/  MOV R8, UR10 ;  /* 0x0000000a00087c02 */ /* 0x000fe40008000f00 */
[----:B------:R-:W-:Y:S02]  /*4580*/  MOV R9, UR10 ;  /* 0x0000000a00097c02 */ /* 0x000fe40008000f00 */
[----:B------:R-:W-:-:S07]  /*4590*/  MOV R4, UR8 ;  /* 0x0000000800047c02 */ /* 0x000fce0008000f00 */
.L_x_69:
[----:B-1----:R1:W2:Y:S02]  /*45a0*/  SYNCS.PHASECHK.TRANS64.TRYWAIT P1, [R4+URZ+0x342b8], R9 ;  /* 0x0342b809040075a7 */ /* 0x0022a400080211ff */
[----:B--2---:R-:W-:Y:S05]  /*45b0*/  @!P1 NANOSLEEP.SYNCS 0x989680 ;  /* 0x009896800000995d */ /* 0x004fea0003900000 */
[----:B------:R-:W2:Y:S02]  /*45c0*/  @!P1 SYNCS.PHASECHK.TRANS64 P1, [R4+URZ+0x342b8], R9 ;  /* 0x0342b809040095a7 */ /* 0x000ea400080210ff */
[----:B--2---:R-:W-:Y:S05]  /*45d0*/  @!P1 BRA `(.L_x_69) ;  /* 0xfffffffc00f09947 */ /* 0x004fea000383ffff */
[----:B------:R-:W-:Y:S05]  /*45e0*/  BRA `(.L_x_70) ;  /* 0xffffffd000007947 */ /* 0x000fea000383ffff */
.L_x_30:
[----:B------:R-:W-:Y:S02]  /*45f0*/  MOV R5, UR11 ;  /* 0x0000000b00057c02 */ /* 0x000fe40008000f00 */
[----:B------:R-:W-:Y:S07]  /*4600*/  MOV R8, R9 ;  /* 0x0000000900087202 */ /* 0x000fee0000000f00 */
.L_x_71:
[----:B-1----:R1:W2:Y:S02]  /*4610*/  SYNCS.PHASECHK.TRANS64.TRYWAIT P1, [R5+URZ+0x34270], R9 ;  /* 0x03427009050075a7 */ /* 0x0022a400080211ff */
[----:B--2---:R-:W-:Y:S05]  /*4620*/  @!P1 NANOSLEEP.SYNCS 0x989680 ;  /* 0x009896800000995d */ /* 0x004fea0003900000 */
[----:B------:R-:W2:Y:S02]  /*4630*/  @!P1 SYNCS.PHASECHK.TRANS64 P1, [R5+URZ+0x34270], R9 ;  /* 0x03427009050095a7 */ /* 0x000ea400080210ff */
[----:B--2---:R-:W-:Y:S05]  /*4640*/  @!P1 BRA `(.L_x_71) ;  /* 0xfffffffc00f09947 */ /* 0x004fea000383ffff */
[----:B------:R-:W-:Y:S05]  /*4650*/  BRA `(.L_x_72) ;  /* 0xffffffd000047947 */ /* 0x000fea000383ffff */
.L_x_32:
[----:B------:R-:W-:Y:S02]  /*4660*/  MOV R5, UR14 ;  /* 0x0000000e00057c02 */ /* 0x000fe40008000f00 */
[----:B------:R-:W-:Y:S07]  /*4670*/  MOV R8, R9 ;  /* 0x0000000900087202 */ /* 0x000fee0000000f00 */
.L_x_73:
[----:B-1----:R1:W2:Y:S02]  /*4680*/  SYNCS.PHASECHK.TRANS64.TRYWAIT P1, [R5+URZ+0x34270], R9 ;  /* 0x03427009050075a7 */ /* 0x0022a400080211ff */
[----:B--2---:R-:W-:Y:S05]  /*4690*/  @!P1 NANOSLEEP.SYNCS 0x989680 ;  /* 0x009896800000995d */ /* 0x004fea0003900000 */
[----:B------:R-:W2:Y:S02]  /*46a0*/  @!P1 SYNCS.PHASECHK.TRANS64 P1, [R5+URZ+0x34270], R9 ;  /* 0x03427009050095a7 */ /* 0x000ea400080210ff */
[----:B--2---:R-:W-:Y:S05]  /*46b0*/  @!P1 BRA `(.L_x_73) ;  /* 0xfffffffc00f09947 */ /* 0x004fea000383ffff */
[----:B------:R-:W-:Y:S05]  /*46c0*/  BRA `(.L_x_74) ;  /* 0xffffffd000e07947 */ /* 0x000fea000383ffff */
.L_x_37:
[-C--:B------:R-:W-:Y:S02]  /*46d0*/  MOV R22, R4.reuse ;  /* 0x0000000400167202 */ /* 0x080fe40000000f00 */
[----:B------:R-:W-:Y:S07]  /*46e0*/  MOV R23, R4 ;  /* 0x0000000400177202 */ /* 0x000fee0000000f00 */
.L_x_75:
[----:B-1----:R1:W2:Y:S02]  /*46f0*/  SYNCS.PHASECHK.TRANS64.TRYWAIT P0, [R17+URZ+0x38], R23 ;  /* 0x00003817110075a7 */ /* 0x0022a400080011ff */
[----:B--2---:R-:W-:Y:S05]  /*4700*/  @!P0 NANOSLEEP.SYNCS 0x989680 ;  /* 0x009896800000895d */ /* 0x004fea0003900000 */
[----:B------:R-:W2:Y:S02]  /*4710*/  @!P0 SYNCS.PHASECHK.TRANS64 P0, [R17+URZ+0x38], R23 ;  /* 0x00003817110085a7 */ /* 0x000ea400080010ff */
[----:B--2---:R-:W-:Y:S05]  /*4720*/  @!P0 BRA `(.L_x_75) ;  /* 0xfffffffc00f08947 */ /* 0x004fea000383ffff */
[----:B------:R-:W-:Y:S05]  /*4730*/  BRA `(.L_x_76) ;  /* 0xffffffd800847947 */ /* 0x000fea000383ffff */
.L_x_38:
[----:B------:R-:W-:Y:S07]  /*4740*/  MOV R27, R26 ;  /* 0x0000001a001b7202 */ /* 0x000fee0000000f00 */
.L_x_77:
[----:B-1----:R1:W2:Y:S02]  /*4750*/  SYNCS.PHASECHK.TRANS64.TRYWAIT P0, [R21+URZ+0x38], R27 ;  /* 0x0000381b150075a7 */ /* 0x0022a400080011ff */
[----:B--2---:R-:W-:Y:S05]  /*4760*/  @!P0 NANOSLEEP.SYNCS 0x989680 ;  /* 0x009896800000895d */ /* 0x004fea0003900000 */
[----:B------:R-:W2:Y:S02]  /*4770*/  @!P0 SYNCS.PHASECHK.TRANS64 P0, [R21+URZ+0x38], R27 ;  /* 0x0000381b150085a7 */ /* 0x000ea400080010ff */
[----:B--2---:R-:W-:Y:S05]  /*4780*/  @!P0 BRA `(.L_x_77) ;  /* 0xfffffffc00f08947 */ /* 0x004fea000383ffff */
[----:B------:R-:W-:Y:S05]  /*4790*/  BRA `(.L_x_78) ;  /* 0xffffffdc00647947 */ /* 0x000fea000383ffff */
.L_x_39:
[----:B------:R-:W-:Y:S07]  /*47a0*/  MOV R27, R26 ;  /* 0x0000001a001b7202 */ /* 0x000fee0000000f00 */
.L_x_79:
[----:B-1----:R1:W2:Y:S02]  /*47b0*/  SYNCS.PHASECHK.TRANS64.TRYWAIT P1, [R17+URZ+0x38], R27 ;  /* 0x0000381b110075a7 */ /* 0x0022a400080211ff */
[----:B--2---:R-:W-:Y:S05]  /*47c0*/  @!P1 NANOSLEEP.SYNCS 0x989680 ;  /* 0x009896800000995d */ /* 0x004fea0003900000 */
[----:B------:R-:W2:Y:S02]  /*47d0*/  @!P1 SYNCS.PHASECHK.TRANS64 P1, [R17+URZ+0x38], R27 ;  /* 0x0000381b110095a7 */ /* 0x000ea400080210ff */
[----:B--2---:R-:W-:Y:S05]  /*47e0*/  @!P1 BRA `(.L_x_79) ;  /* 0xfffffffc00f09947 */ /* 0x004fea000383ffff */
[----:B------:R-:W-:Y:S05]  /*47f0*/  BRA `(.L_x_80) ;  /* 0xffffffdc00d87947 */ /* 0x000fea000383ffff */
.L_x_40:
[----:B------:R-:W-:Y:S07]  /*4800*/  MOV R27, R26 ;  /* 0x0000001a001b7202 */ /* 0x000fee0000000f00 */
.L_x_81:
[----:B-1----:R1:W2:Y:S02]  /*4810*/  SYNCS.PHASECHK.TRANS64.TRYWAIT P0, [R21+URZ+0x38], R27 ;  /* 0x0000381b150075a7 */ /* 0x0022a400080011ff */
[----:B--2---:R-:W-:Y:S05]  /*4820*/  @!P0 NANOSLEEP.SYNCS 0x989680 ;  /* 0x009896800000895d */ /* 0x004fea0003900000 */
[----:B------:R-:W2:Y:S02]  /*4830*/  @!P0 SYNCS.PHASECHK.TRANS64 P0, [R21+URZ+0x38], R27 ;  /* 0x0000381b150085a7 */ /* 0x000ea400080010ff */
[----:B--2---:R-:W-:Y:S05]  /*4840*/  @!P0 BRA `(.L_x_81) ;  /* 0xfffffffc00f08947 */ /* 0x004fea000383ffff */
[----:B------:R-:W-:Y:S05]  /*4850*/  BRA `(.L_x_82) ;  /* 0xffffffe0002c7947 */ /* 0x000fea000383ffff */
.L_x_45:
[----:B------:R-:W-:-:S07]  /*4860*/  MOV R4, R5 ;  /* 0x0000000500047202 */ /* 0x000fce0000000f00 */
.L_x_83:
[----:B-1----:R1:W2:Y:S02]  /*4870*/  SYNCS.PHASECHK.TRANS64.TRYWAIT P1, [R2+URZ+0x342a8], R5 ;  /* 0x0342a805020075a7 */ /* 0x0022a400080211ff */
[----:B--2---:R-:W-:Y:S05]  /*4880*/  @!P1 NANOSLEEP.SYNCS 0x989680 ;  /* 0x009896800000995d */ /* 0x004fea0003900000 */
[----:B------:R-:W2:Y:S02]  /*4890*/  @!P1 SYNCS.PHASECHK.TRANS64 P1, [R2+URZ+0x342a8], R5 ;  /* 0x0342a805020095a7 */ /* 0x000ea400080210ff */
[----:B--2---:R-:W-:Y:S05]  /*48a0*/  @!P1 BRA `(.L_x_83) ;  /* 0xfffffffc00f09947 */ /* 0x004fea000383ffff */
[----:B------:R-:W-:Y:S05]  /*48b0*/  BRA `(.L_x_84) ;  /* 0xffffffe400987947 */ /* 0x000fea000383ffff */
        .weak           $__internal_0_$__cuda_sm10x_tcgen05_guardrail_trap_col_being_dealloced_not_returned_by_alloc
        .type           $__internal_0_$__cuda_sm10x_tcgen05_guardrail_trap_col_being_dealloced_not_returned_by_alloc,@function
        .size           $__internal_0_$__cuda_sm10x_tcgen05_guardrail_trap_col_being_dealloced_not_returned_by_alloc,($__internal_1_$__cuda_sm10x_tcgen05_guardrail_trap_phase_invalid_during_alloc - $__internal_0_$__cuda_sm10x_tcgen05_guardrail_trap_col_being_dealloced_not_returned_by_alloc)
$__internal_0_$__cuda_sm10x_tcgen05_guardrail_trap_col_being_dealloced_not_returned_by_alloc:
[----:B------:R-:W-:Y:S05]  /*48c0*/  BPT.TRAP 0x1 ;  /* 0x000000040000795c */ /* 0x000fea0000300000 */
[----:B------:R-:W-:-:S04]  /*48d0*/  HFMA2 R3, -RZ, RZ, 0, 0 ;  /* 0x00000000ff037431 */ /* 0x000fc800000001ff */
[----:B------:R-:W-:Y:S05]  /*48e0*/  RET.REL.NODEC R2 `(_ZN9deep_gemm24sm100_fp8_gemm_1d1d_implILN4cute4UMMA5MajorE0ELS3_0ELj0ELj4096ELj7168ELj128ELj160ELj128ELj1ELj128ELj128ELj64ELj7ELj128ELj128ELj2ELb0ELj130ELNS_8GemmTypeE0ELb0EN7cutlass10bfloat16_tENS_16EpilogueIdentityEEEvPijjj14CUtensorMap_stS9_S9_S9_S9_) ;  /* 0xffffffb402c47950 */ /* 0x000fea0003c3ffff */
        .weak           $__internal_1_$__cuda_sm10x_tcgen05_guardrail_trap_phase_invalid_during_alloc
        .type           $__internal_1_$__cuda_sm10x_tcgen05_guardrail_trap_phase_invalid_during_alloc,@function
        .size           $__internal_1_$__cuda_sm10x_tcgen05_guardrail_trap_phase_invalid_during_alloc,($__internal_2_$__cuda_sm10x_tcgen05_guardrail_trap_unallocated_columns_being_dealloced - $__internal_1_$__cuda_sm10x_tcgen05_guardrail_trap_phase_invalid_during_alloc)
$__internal_1_$__cuda_sm10x_tcgen05_guardrail_trap_phase_invalid_during_alloc:
[----:B------:R-:W-:Y:S05]  /*48f0*/  BPT.TRAP 0x1 ;  /* 0x000000040000795c */ /* 0x000fea0000300000 */
[----:B------:R-:W-:-:S04]  /*4900*/  MOV R3, 0x0 ;  /* 0x0000000000037802 */ /* 0x000fc80000000f00 */
[----:B------:R-:W-:Y:S05]  /*4910*/  RET.REL.NODEC R2 `(_ZN9deep_gemm24sm100_fp8_gemm_1d1d_implILN4cute4UMMA5MajorE0ELS3_0ELj0ELj4096ELj7168ELj128ELj160ELj128ELj1ELj128ELj128ELj64ELj7ELj128ELj128ELj2ELb0ELj130ELNS_8GemmTypeE0ELb0EN7cutlass10bfloat16_tENS_16EpilogueIdentityEEEvPijjj14CUtensorMap_stS9_S9_S9_S9_) ;  /* 0xffffffb402b87950 */ /* 0x000fea0003c3ffff */
        .weak           $__internal_2_$__cuda_sm10x_tcgen05_guardrail_trap_unallocated_columns_being_dealloced
        .type           $__internal_2_$__cuda_sm10x_tcgen05_guardrail_trap_unallocated_columns_being_dealloced,@function
        .size           $__internal_2_$__cuda_sm10x_tcgen05_guardrail_trap_unallocated_columns_being_dealloced,($__internal_3_$__cuda_sm20_div_u16 - $__internal_2_$__cuda_sm10x_tcgen05_guardrail_trap_unallocated_columns_being_dealloced)
$__internal_2_$__cuda_sm10x_tcgen05_guardrail_trap_unallocated_columns_being_dealloced:
[----:B------:R-:W-:Y:S05]  /*4920*/  BPT.TRAP 0x1 ;  /* 0x000000040000795c */ /* 0x000fea0000300000 */
[----:B------:R-:W-:-:S04]  /*4930*/  HFMA2 R3, -RZ, RZ, 0, 0 ;  /* 0x00000000ff037431 */ /* 0x000fc800000001ff */
[----:B------:R-:W-:Y:S05]  /*4940*/  RET.REL.NODEC R2 `(_ZN9deep_gemm24sm100_fp8_gemm_1d1d_implILN4cute4UMMA5MajorE0ELS3_0ELj0ELj4096ELj7168ELj128ELj160ELj128ELj1ELj128ELj128ELj64ELj7ELj128ELj128ELj2ELb0ELj130ELNS_8GemmTypeE0ELb0EN7cutlass10bfloat16_tENS_16EpilogueIdentityEEEvPijjj14CUtensorMap_stS9_S9_S9_S9_) ;  /* 0xffffffb402ac7950 */ /* 0x000fea0003c3ffff */
        .weak           $__internal_3_$__cuda_sm20_div_u16
        .type           $__internal_3_$__cuda_sm20_div_u16,@function
        .size           $__internal_3_$__cuda_sm20_div_u16,(.L_x_89 - $__internal_3_$__cuda_sm20_div_u16)
$__internal_3_$__cuda_sm20_div_u16:
[----:B------:R-:W1:Y:S01]  /*4950*/  I2F.U16 R12, R45 ;  /* 0x0000002d000c7306 */ /* 0x000e620000101000 */
[----:B------:R-:W-:Y:S02]  /*4960*/  IMAD.MOV.U32 R4, RZ, RZ, 0x4b800000 ;  /* 0x4b800000ff047424 */ /* 0x000fe400078e00ff */
[----:B------:R-:W-:Y:S02]  /*4970*/  HFMA2 R17, -RZ, RZ, 0, 0 ;  /* 0x00000000ff117431 */ /* 0x000fe400000001ff */
[----:B------:R-:W-:-:S03]  /*4980*/  IMAD.MOV.U32 R16, RZ, RZ, R2 ;  /* 0x000000ffff107224 */ /* 0x000fc600078e0002 */
[----:B------:R-:W-:Y:S01]  /*4990*/  I2F.U16.RZ R5, R5 ;  /* 0x0000000500057306 */ /* 0x000fe2000010d000 */
[C---:B-1----:R-:W-:Y:S02]  /*49a0*/  FSETP.GEU.AND P1, PT, |R12|.reuse, 1.175494350822287508e-38, PT ;  /* 0x008000000c00780b */ /* 0x042fe40003f2e200 */
[----:B------:R-:W-:Y:S02]  /*49b0*/  FSETP.GT.AND P3, PT, |R12|, 8.50705917302346158658e+37, PT ;  /* 0x7e8000000c00780b */ /* 0x000fe40003f64200 */
[----:B------:R-:W-:Y:S02]  /*49c0*/  FSEL R4, R4, 1, !P1 ;  /* 0x3f80000004047808 */ /* 0x000fe40004800000 */
[----:B------:R-:W-:Y:S02]  /*49d0*/  ISETP.NE.U32.AND P1, PT, R45, RZ, PT ;  /* 0x000000ff2d00720c */ /* 0x000fe40003f25070 */
[----:B------:R-:W-:-:S05]  /*49e0*/  FSEL R13, R4, 0.25, !P3 ;  /* 0x3e800000040d7808 */ /* 0x000fca0005800000 */
[----:B------:R-:W-:-:S06]  /*49f0*/  FMUL R4, R12, R13 ;  /* 0x0000000d0c047220 */ /* 0x000fcc0000400000 */
[----:B------:R-:W1:Y:S02]  /*4a00*/  MUFU.RCP R4, R4 ;  /* 0x0000000400047308 */ /* 0x000e640000001000 */
[----:B-1----:R-:W-:-:S04]  /*4a10*/  FMUL R12, R13, R4 ;  /* 0x000000040d0c7220 */ /* 0x002fc80000400000 */
[----:B------:R-:W-:-:S04]  /*4a20*/  VIADD R12, R12, 0x2 ;  /* 0x000000020c0c7836 */ /* 0x000fc80000000000 */
[----:B------:R-:W-:-:S04]  /*4a30*/  FMUL.RZ R12, R5, R12 ;  /* 0x0000000c050c7220 */ /* 0x000fc8000040c000 */
[----:B------:R-:W1:Y:S02]  /*4a40*/  F2I.U32.TRUNC.NTZ R33, R12 ;  /* 0x0000000c00217305 */ /* 0x000e64000020f000 */
[----:B-1----:R-:W-:Y:S02]  /*4a50*/  LOP3.LUT R33, R33, 0xffff, RZ, 0xc0, !PT ;  /* 0x0000ffff21217812 */ /* 0x002fe400078ec0ff */
[----:B------:R-:W-:Y:S01]  /*4a60*/  @!P1 MOV R33, 0xffffffff ;  /* 0xffffffff00219802 */ /* 0x000fe20000000f00 */
[----:B------:R-:W-:Y:S06]  /*4a70*/  RET.REL.NODEC R16 `(_ZN9deep_gemm24sm100_fp8_gemm_1d1d_implILN4cute4UMMA5MajorE0ELS3_0ELj0ELj4096ELj7168ELj128ELj160ELj128ELj1ELj128ELj128ELj64ELj7ELj128ELj128ELj2ELb0ELj130ELNS_8GemmTypeE0ELb0EN7cutlass10bfloat16_tENS_16EpilogueIdentityEEEvPijjj14CUtensorMap_stS9_S9_S9_S9_) ;  /* 0xffffffb410607950 */ /* 0x000fec0003c3ffff */
.L_x_85:
[----:B------:R-:W-:-:S00]  /*4a80*/  BRA `(.L_x_85) ;  /* 0xfffffffc00fc7947 */ /* 0x000fc0000383ffff */
[----:B------:R-:W-:-:S00]  /*4a90*/  NOP ;  /* 0x0000000000007918 */ /* 0x000fc00000000000 */
        /* <DEDUP_REMOVED lines=14> */
.L_x_89:


//--------------------- .nv.shared._ZN9deep_gemm24sm100_fp8_gemm_1d1d_implILN4cute4UMMA5MajorE0ELS3_0ELj0ELj4096ELj7168ELj128ELj160ELj128ELj1ELj128ELj128ELj64ELj7ELj128ELj128ELj2ELb0ELj130ELNS_8GemmTypeE0ELb0EN7cutlass10bfloat16_tENS_16EpilogueIdentityEEEvPijjj14CUtensorMap_stS9_S9_S9_S9_ --------------------------
	.section	.nv.shared._ZN9deep_gemm24sm100_fp8_gemm_1d1d_implILN4cute4UMMA5MajorE0ELS3_0ELj0ELj4096ELj7168ELj128ELj160ELj128ELj1ELj128ELj128ELj64ELj7ELj128ELj128ELj2ELb0ELj130ELNS_8GemmTypeE0ELb0EN7cutlass10bfloat16_tENS_16EpilogueIdentityEEEvPijjj14CUtensorMap_stS9_S9_S9_S9_,"aw",@nobits
	.sectionflags	@""
	.align	1024
	.zero		1024


//--------------------- .nv.shared.reserved.0     --------------------------
	.section	.nv.shared.reserved.0,"aw",@nobits
	.align	8
	.weak		__nv_reservedSMEM_offset_0_alias
	.size		__nv_reservedSMEM_offset_0_alias, 0, 64
	.other		__nv_reservedSMEM_offset_0_alias,@"STO_CUDA_RESERVED_SHARED STV_DEFAULT"
__nv_reservedSMEM_offset_0_alias:
	.zero		0
.nv.shared.reserved.0:
	.zero		64
	.weak		__nv_reservedSMEM_allocation_phase
	.type		__nv_reservedSMEM_allocation_phase,@object
	.size		__nv_reservedSMEM_allocation_phase,(.L_0 - __nv_reservedSMEM_allocation_phase)
__nv_reservedSMEM_allocation_phase:
	.zero		1
.L_0:
	.zero		7
	.weak		__nv_reservedSMEM_devtool_atexit_pc
	.type		__nv_reservedSMEM_devtool_atexit_pc,@object
	.size		__nv_reservedSMEM_devtool_atexit_pc,(__nv_reservedSMEM_allocation_mask - __nv_reservedSMEM_devtool_atexit_pc)
__nv_reservedSMEM_devtool_atexit_pc:
	.zero		8
	.weak		__nv_reservedSMEM_allocation_mask
	.type		__nv_reservedSMEM_allocation_mask,@object
	.size		__nv_reservedSMEM_allocation_mask,(.L_2 - __nv_reservedSMEM_allocation_mask)
__nv_reservedSMEM_allocation_mask:
	.zero		4
.L_2:
	.zero		4
	.weak		__nv_reservedSMEM_tmem_allocation_pipeline_mbarrier
	.type		__nv_reservedSMEM_tmem_allocation_pipeline_mbarrier,@object
	.size		__nv_reservedSMEM_tmem_allocation_pipeline_mbarrier,(__nv_reservedSMEM_tmem_allocation_pipeline_mbarrier_parity - __nv_reservedSMEM_tmem_allocation_pipeline_mbarrier)
__nv_reservedSMEM_tmem_allocation_pipeline_mbarrier:
	.zero		8
	.weak		__nv_reservedSMEM_tmem_allocation_pipeline_mbarrier_parity
	.type		__nv_reservedSMEM_tmem_allocation_pipeline_mbarrier_parity,@object
	.size		__nv_reservedSMEM_tmem_allocation_pipeline_mbarrier_parity,(.L_4 - __nv_reservedSMEM_tmem_allocation_pipeline_mbarrier_parity)
__nv_reservedSMEM_tmem_allocation_pipeline_mbarrier_parity:
	.zero		4
.L_4:


//--------------------- .nv.global                --------------------------
	.section	.nv.global,"aw",@nobits
.nv.global:
	.type		_ZN47_INTERNAL_87bf19fd_9_kernel_cu_fa54a76a_28945424cute1_E,@object
	.size		_ZN47_INTERNAL_87bf19fd_9_kernel_cu_fa54a76a_28945424cute1_E,(_ZN47_INTERNAL_87bf19fd_9_kernel_cu_fa54a76a_28945424cuda3std3__45__cpo6cbeginE - _ZN47_INTERNAL_87bf19fd_9_kernel_cu_fa54a76a_28945424cute1_E)
_ZN47_INTERNAL_87bf19fd_9_kernel_cu_fa54a76a_28945424cute1_E:
	.zero		1
	.type		_ZN47_INTERNAL_87bf19fd_9_kernel_cu_fa54a76a_28945424cuda3std3__45__cpo6cbeginE,@object
	.size		_ZN47_INTERNAL_87bf19fd_9_kernel_cu_fa54a76a_28945424cuda3std3__45__cpo6cbeginE,(_ZN47_INTERNAL_87bf19fd_9_kernel_cu_fa54a76a_28945424cuda3std3__48in_placeE - _ZN47_INTERNAL_87bf19fd_9_kernel_cu_fa54a76a_28945424cuda3std3__45__cpo6cbeginE)
_ZN47_INTERNAL_87bf19fd_9_kernel_cu_fa54a76a_28945424cuda3std3__45__cpo6cbeginE:
	.zero		1
	.type		_ZN47_INTERNAL_87bf19fd_9_kernel_cu_fa54a76a_28945424cuda3std3__48in_placeE,@object
	.size		_ZN47_INTERNAL_87bf19fd_9_kernel_cu_fa54a76a_28945424cuda3std3__48in_placeE,(_ZN47_INTERNAL_87bf19fd_9_kernel_cu_fa54a76a_28945424cuda3std6ranges3__45__cpo9iter_moveE - _ZN47_INTERNAL_87bf19fd_9_kernel_cu_fa54a76a_28945424cuda3std3__48in_placeE)
_ZN47_INTERNAL_87bf19fd_9_kernel_cu_fa54a76a_28945424cuda3std3__48in_placeE:
	.zero		1
	.type		_ZN47_INTERNAL_87bf19fd_9_kernel_cu_fa54a76a_28945424cuda3std6ranges3__45__cpo9iter_moveE,@object
	.size		_ZN47_INTERNAL_87bf19fd_9_kernel_cu_fa54a76a_28945424cuda3std6ranges3__45__cpo9iter_moveE,(_ZN47_INTERNAL_87bf19fd_9_kernel_cu_fa54a76a_28945424cuda3std3__45__cpo5beginE - _ZN47_INTERNAL_87bf19fd_9_kernel_cu_fa54a76a_28945424cuda3std6ranges3__45__cpo9iter_moveE)
_ZN47_INTERNAL_87bf19fd_9_kernel_cu_fa54a76a_28945424cuda3std6ranges3__45__cpo9iter_moveE:
	.zero		1
	.type		_ZN47_INTERNAL_87bf19fd_9_kernel_cu_fa54a76a_28945424cuda3std3__45__cpo5beginE,@object
	.size		_ZN47_INTERNAL_87bf19fd_9_kernel_cu_fa54a76a_28945424cuda3std3__45__cpo5beginE,(_ZN47_INTERNAL_87bf19fd_9_kernel_cu_fa54a76a_28945424cuda3std3__449_GLOBAL__N__87bf19fd_9_kernel_cu_fa54a76a_28945426ignoreE - _ZN47_INTERNAL_87bf19fd_9_kernel_cu_fa54a76a_28945424cuda3std3__45__cpo5beginE)
_ZN47_INTERNAL_87bf19fd_9_kernel_cu_fa54a76a_28945424cuda3std3__45__cpo5beginE:
	.zero		1
	.type		_ZN47_INTERNAL_87bf19fd_9_kernel_cu_fa54a76a_28945424cuda3std3__449_GLOBAL__N__87bf19fd_9_kernel_cu_fa54a76a_28945426ignoreE,@object
	.size		_ZN47_INTERNAL_87bf19fd_9_kernel_cu_fa54a76a_28945424cuda3std3__449_GLOBAL__N__87bf19fd_9_kernel_cu_fa54a76a_28945426ignoreE,(_ZN47_INTERNAL_87bf19fd_9_kernel_cu_fa54a76a_28945424cute7productE - _ZN47_INTERNAL_87bf19fd_9_kernel_cu_fa54a76a_28945424cuda3std3__449_GLOBAL__N__87bf19fd_9_kernel_cu_fa54a76a_28945426ignoreE)
_ZN47_INTERNAL_87bf19fd_9_kernel_cu_fa54a76a_28945424cuda3std3__449_GLOBAL__N__87bf19fd_9_kernel_cu_fa54a76a_28945426ignoreE:
	.zero		1
	.type		_ZN47_INTERNAL_87bf19fd_9_kernel_cu_fa54a76a_28945424cute7productE,@object
	.size		_ZN47_INTERNAL_87bf19fd_9_kernel_cu_fa54a76a_28945424cute7productE,(_ZN47_INTERNAL_87bf19fd_9_kernel_cu_fa54a76a_28945424cuda3std3__45__cpo3endE - _ZN47_INTERNAL_87bf19fd_9_kernel_cu_fa54a76a_28945424cute7productE)
_ZN47_INTERNAL_87bf19fd_9_kernel_cu_fa54a76a_28945424cute7productE:
	.zero		1
	.type		_ZN47_INTERNAL_87bf19fd_9_kernel_cu_fa54a76a_28945424cuda3std3__45__cpo3endE,@object
	.size		_ZN47_INTERNAL_87bf19fd_9_kernel_cu_fa54a76a_28945424cuda3std3__45__cpo3endE,(_ZN47_INTERNAL_87bf19fd_9_kernel_cu_fa54a76a_28945424cuda3std3__419piecewise_constructE - _ZN47_INTERNAL_87bf19fd_9_kernel_cu_fa54a76a_28945424cuda3std3__45__cpo3endE)
_ZN47_INTERNAL_87bf19fd_9_kernel_cu_fa54a76a_28945424cuda3std3__45__cpo3endE:
	.zero		1
	.type		_ZN47_INTERNAL_87bf19fd_9_kernel_cu_fa54a76a_28945424cuda3std3__419piecewise_constructE,@object
	.size		_ZN47_INTERNAL_87bf19fd_9_kernel_cu_fa54a76a_28945424cuda3std3__419piecewise_constructE,(_ZN47_INTERNAL_87bf19fd_9_kernel_cu_fa54a76a_28945424cuda3std3__45__cpo4cendE - _ZN47_INTERNAL_87bf19fd_9_kernel_cu_fa54a76a_28945424cuda3std3__419piecewise_constructE)
_ZN47_INTERNAL_87bf19fd_9_kernel_cu_fa54a76a_28945424cuda3std3__419piecewise_constructE:
	.zero		1
	.type		_ZN47_INTERNAL_87bf19fd_9_kernel_cu_fa54a76a_28945424cuda3std3__45__cpo4cendE,@object
	.size		_ZN47_INTERNAL_87bf19fd_9_kernel_cu_fa54a76a_28945424cuda3std3__45__cpo4cendE,(_ZN47_INTERNAL_87bf19fd_9_kernel_cu_fa54a76a_28945424cuda3std6ranges3__45__cpo4swapE - _ZN47_INTERNAL_87bf19fd_9_kernel_cu_fa54a76a_28945424cuda3std3__45__cpo4cendE)
_ZN47_INTERNAL_87bf19fd_9_kernel_cu_fa54a76a_28945424cuda3std3__45__cpo4cendE:
	.zero		1
	.type		_ZN47_INTERNAL_87bf19fd_9_kernel_cu_fa54a76a_28945424cuda3std6ranges3__45__cpo4swapE,@object
	.size		_ZN47_INTERNAL_87bf19fd_9_kernel_cu_fa54a76a_28945424cuda3std6ranges3__45__cpo4swapE,(.L_12 - _ZN47_INTERNAL_87bf19fd_9_kernel_cu_fa54a76a_28945424cuda3std6ranges3__45__cpo4swapE)
_ZN47_INTERNAL_87bf19fd_9_kernel_cu_fa54a76a_28945424cuda3std6ranges3__45__cpo4swapE:
	.zero		1
.L_12:


//--------------------- .nv.constant0._ZN9deep_gemm24sm100_fp8_gemm_1d1d_implILN4cute4UMMA5MajorE0ELS3_0ELj0ELj4096ELj7168ELj128ELj160ELj128ELj1ELj128ELj128ELj64ELj7ELj128ELj128ELj2ELb0ELj130ELNS_8GemmTypeE0ELb0EN7cutlass10bfloat16_tENS_16EpilogueIdentityEEEvPijjj14CUtensorMap_stS9_S9_S9_S9_ --------------------------
	.section	.nv.constant0._ZN9deep_gemm24sm100_fp8_gemm_1d1d_implILN4cute4UMMA5MajorE0ELS3_0ELj0ELj4096ELj7168ELj128ELj160ELj128ELj1ELj128ELj128ELj64ELj7ELj128ELj128ELj2ELb0ELj130ELNS_8GemmTypeE0ELb0EN7cutlass10bfloat16_tENS_16EpilogueIdentityEEEvPijjj14CUtensorMap_stS9_S9_S9_S9_,"a",@progbits
	.sectionflags	@""
	.align	4
.nv.constant0._ZN9deep_gemm24sm100_fp8_gemm_1d1d_implILN4cute4UMMA5MajorE0ELS3_0ELj0ELj4096ELj7168ELj128ELj160ELj128ELj1ELj128ELj128ELj64ELj7ELj128ELj128ELj2ELb0ELj130ELNS_8GemmTypeE0ELb0EN7cutlass10bfloat16_tENS_16EpilogueIdentityEEEvPijjj14CUtensorMap_stS9_S9_S9_S9_:
	.zero		1600


//--------------------- SYMBOLS --------------------------

	.type		.nv.reservedSmem.offset0,@object
	.size		.nv.reservedSmem.offset0,0x4
	.type		.nv.reservedSmem.cap,@object
	.size		.nv.reservedSmem.cap,0x4
